//
// Generated by NVIDIA NVVM Compiler
//
// Compiler Build ID: CL-36424714
// Cuda compilation tools, release 13.0, V13.0.88
// Based on NVVM 20.0.0
//

.version 9.0
.target sm_100
.address_size 64

	// .globl	_Z12simple_erodeiiPfS_P17curandStateXORWOWbffff
.global .align 4 .b8 precalc_xorwow_matrix[102400];
.global .align 4 .b8 precalc_xorwow_offset_matrix[102400];
.global .align 4 .b8 mrg32k3aM1[2304];
.global .align 4 .b8 mrg32k3aM2[2304];
.global .align 4 .b8 mrg32k3aM1SubSeq[2016];
.global .align 4 .b8 mrg32k3aM2SubSeq[2016];
.global .align 4 .b8 mrg32k3aM1Seq[2304];
.global .align 4 .b8 mrg32k3aM2Seq[2304];
.const .align 8 .b8 __cr_lgamma_table[72];

.visible .entry _Z12simple_erodeiiPfS_P17curandStateXORWOWbffff(
	.param .u32 _Z12simple_erodeiiPfS_P17curandStateXORWOWbffff_param_0,
	.param .u32 _Z12simple_erodeiiPfS_P17curandStateXORWOWbffff_param_1,
	.param .u64 .ptr .align 1 _Z12simple_erodeiiPfS_P17curandStateXORWOWbffff_param_2,
	.param .u64 .ptr .align 1 _Z12simple_erodeiiPfS_P17curandStateXORWOWbffff_param_3,
	.param .u64 .ptr .align 1 _Z12simple_erodeiiPfS_P17curandStateXORWOWbffff_param_4,
	.param .u8 _Z12simple_erodeiiPfS_P17curandStateXORWOWbffff_param_5,
	.param .f32 _Z12simple_erodeiiPfS_P17curandStateXORWOWbffff_param_6,
	.param .f32 _Z12simple_erodeiiPfS_P17curandStateXORWOWbffff_param_7,
	.param .f32 _Z12simple_erodeiiPfS_P17curandStateXORWOWbffff_param_8,
	.param .f32 _Z12simple_erodeiiPfS_P17curandStateXORWOWbffff_param_9
)
{
	.reg .pred 	%p<122>;
	.reg .b16 	%rs<2>;
	.reg .b32 	%r<291>;
	.reg .b32 	%f<355>;
	.reg .b64 	%rd<118>;

	ld.param.u32 	%r10, [_Z12simple_erodeiiPfS_P17curandStateXORWOWbffff_param_0];
	ld.param.u32 	%r12, [_Z12simple_erodeiiPfS_P17curandStateXORWOWbffff_param_1];
	ld.param.u64 	%rd11, [_Z12simple_erodeiiPfS_P17curandStateXORWOWbffff_param_2];
	ld.param.u64 	%rd9, [_Z12simple_erodeiiPfS_P17curandStateXORWOWbffff_param_3];
	ld.param.u64 	%rd10, [_Z12simple_erodeiiPfS_P17curandStateXORWOWbffff_param_4];
	ld.param.s8 	%rs1, [_Z12simple_erodeiiPfS_P17curandStateXORWOWbffff_param_5];
	ld.param.f32 	%f94, [_Z12simple_erodeiiPfS_P17curandStateXORWOWbffff_param_6];
	ld.param.f32 	%f96, [_Z12simple_erodeiiPfS_P17curandStateXORWOWbffff_param_8];
	ld.param.f32 	%f97, [_Z12simple_erodeiiPfS_P17curandStateXORWOWbffff_param_9];
	cvta.to.global.u64 	%rd1, %rd9;
	cvta.to.global.u64 	%rd2, %rd11;
	mov.u32 	%r13, %ctaid.x;
	mov.u32 	%r14, %ntid.x;
	mov.u32 	%r15, %tid.x;
	mad.lo.s32 	%r1, %r13, %r14, %r15;
	mov.u32 	%r16, %ctaid.y;
	mov.u32 	%r17, %ntid.y;
	mov.u32 	%r18, %tid.y;
	mad.lo.s32 	%r19, %r16, %r17, %r18;
	setp.ge.s32 	%p6, %r1, %r10;
	setp.ge.s32 	%p7, %r19, %r12;
	or.pred  	%p8, %p6, %p7;
	@%p8 bra 	$L__BB0_81;
	cvta.to.global.u64 	%rd12, %rd10;
	mul.lo.s32 	%r3, %r19, %r10;
	add.s32 	%r20, %r3, %r1;
	mul.wide.s32 	%rd13, %r20, 4;
	add.s64 	%rd3, %rd2, %rd13;
	ld.global.f32 	%f1, [%rd3];
	add.s64 	%rd4, %rd1, %rd13;
	ld.global.f32 	%f2, [%rd4];
	setp.ne.s16 	%p9, %rs1, 0;
	add.s32 	%r4, %r10, %r1;
	add.s32 	%r5, %r12, %r19;
	setp.ne.s64 	%p10, %rd10, 0;
	setp.gt.f32 	%p11, %f94, 0f00000000;
	and.pred  	%p1, %p10, %p11;
	mul.wide.s32 	%rd14, %r20, 48;
	add.s64 	%rd5, %rd12, %rd14;
	@%p9 bra 	$L__BB0_51;
	not.pred 	%p29, %p1;
	mov.f32 	%f353, 0f00000000;
	mov.f32 	%f321, 0f00000000;
	mov.f32 	%f310, 0f00000000;
	mov.f32 	%f311, 0f00000000;
	@%p29 bra 	$L__BB0_27;
	setp.lt.s32 	%p56, %r1, 1;
	setp.gt.s32 	%p57, %r1, %r10;
	or.pred  	%p2, %p56, %p57;
	@%p2 bra 	$L__BB0_6;
	ld.global.f32 	%f206, [%rd3+-4];
	sub.f32 	%f207, %f1, %f206;
	ld.global.v2.u32 	{%r149, %r150}, [%rd5];
	shr.u32 	%r151, %r150, 2;
	xor.b32  	%r152, %r151, %r150;
	ld.global.v2.u32 	{%r153, %r154}, [%rd5+8];
	ld.global.v2.u32 	{%r155, %r156}, [%rd5+16];
	st.global.v2.u32 	[%rd5+8], {%r154, %r155};
	shl.b32 	%r157, %r156, 4;
	shl.b32 	%r158, %r152, 1;
	xor.b32  	%r159, %r158, %r157;
	xor.b32  	%r160, %r159, %r152;
	xor.b32  	%r161, %r160, %r156;
	st.global.v2.u32 	[%rd5+16], {%r156, %r161};
	add.s32 	%r162, %r149, 362437;
	st.global.v2.u32 	[%rd5], {%r162, %r153};
	add.s32 	%r163, %r161, %r162;
	cvt.rn.f32.u32 	%f208, %r163;
	fma.rn.f32 	%f209, %f208, 0f2F800000, 0f2F000000;
	fma.rn.f32 	%f3, %f94, %f209, %f207;
	setp.leu.f32 	%p58, %f3, %f96;
	@%p58 bra 	$L__BB0_6;
	add.f32 	%f321, %f3, 0f00000000;
	mov.f32 	%f353, %f3;
$L__BB0_6:
	add.s32 	%r164, %r1, 1;
	setp.lt.s32 	%p59, %r1, -1;
	setp.ge.s32 	%p60, %r164, %r10;
	or.pred  	%p3, %p59, %p60;
	mov.f32 	%f352, 0f00000000;
	@%p3 bra 	$L__BB0_9;
	ld.global.f32 	%f212, [%rd3+4];
	sub.f32 	%f213, %f1, %f212;
	ld.global.v2.u32 	{%r165, %r166}, [%rd5];
	shr.u32 	%r167, %r166, 2;
	xor.b32  	%r168, %r167, %r166;
	ld.global.v2.u32 	{%r169, %r170}, [%rd5+8];
	ld.global.v2.u32 	{%r171, %r172}, [%rd5+16];
	st.global.v2.u32 	[%rd5+8], {%r170, %r171};
	shl.b32 	%r173, %r172, 4;
	shl.b32 	%r174, %r168, 1;
	xor.b32  	%r175, %r174, %r173;
	xor.b32  	%r176, %r175, %r168;
	xor.b32  	%r177, %r176, %r172;
	st.global.v2.u32 	[%rd5+16], {%r172, %r177};
	add.s32 	%r178, %r165, 362437;
	st.global.v2.u32 	[%rd5], {%r178, %r169};
	add.s32 	%r179, %r177, %r178;
	cvt.rn.f32.u32 	%f214, %r179;
	fma.rn.f32 	%f215, %f214, 0f2F800000, 0f2F000000;
	fma.rn.f32 	%f7, %f94, %f215, %f213;
	setp.leu.f32 	%p61, %f7, %f96;
	@%p61 bra 	$L__BB0_9;
	add.f32 	%f321, %f321, %f7;
	mov.f32 	%f352, %f7;
$L__BB0_9:
	setp.lt.s32 	%p62, %r1, 0;
	add.s32 	%r6, %r19, -1;
	setp.ge.u32 	%p63, %r6, %r12;
	or.pred  	%p64, %p62, %p63;
	mov.f32 	%f351, 0f00000000;
	@%p64 bra 	$L__BB0_12;
	sub.s32 	%r180, %r3, %r10;
	add.s32 	%r181, %r180, %r1;
	mul.wide.s32 	%rd63, %r181, 4;
	add.s64 	%rd64, %rd2, %rd63;
	ld.global.f32 	%f218, [%rd64];
	sub.f32 	%f219, %f1, %f218;
	ld.global.v2.u32 	{%r182, %r183}, [%rd5];
	shr.u32 	%r184, %r183, 2;
	xor.b32  	%r185, %r184, %r183;
	ld.global.v2.u32 	{%r186, %r187}, [%rd5+8];
	ld.global.v2.u32 	{%r188, %r189}, [%rd5+16];
	st.global.v2.u32 	[%rd5+8], {%r187, %r188};
	shl.b32 	%r190, %r189, 4;
	shl.b32 	%r191, %r185, 1;
	xor.b32  	%r192, %r191, %r190;
	xor.b32  	%r193, %r192, %r185;
	xor.b32  	%r194, %r193, %r189;
	st.global.v2.u32 	[%rd5+16], {%r189, %r194};
	add.s32 	%r195, %r182, 362437;
	st.global.v2.u32 	[%rd5], {%r195, %r186};
	add.s32 	%r196, %r194, %r195;
	cvt.rn.f32.u32 	%f220, %r196;
	fma.rn.f32 	%f221, %f220, 0f2F800000, 0f2F000000;
	fma.rn.f32 	%f11, %f94, %f221, %f219;
	setp.leu.f32 	%p65, %f11, %f96;
	@%p65 bra 	$L__BB0_12;
	add.f32 	%f321, %f321, %f11;
	mov.f32 	%f351, %f11;
$L__BB0_12:
	setp.lt.s32 	%p66, %r1, 0;
	add.s32 	%r7, %r19, 1;
	setp.ge.u32 	%p67, %r7, %r12;
	or.pred  	%p68, %p66, %p67;
	mov.f32 	%f350, 0f00000000;
	@%p68 bra 	$L__BB0_15;
	mul.wide.s32 	%rd65, %r10, 4;
	add.s64 	%rd66, %rd3, %rd65;
	ld.global.f32 	%f224, [%rd66];
	sub.f32 	%f225, %f1, %f224;
	ld.global.v2.u32 	{%r197, %r198}, [%rd5];
	shr.u32 	%r199, %r198, 2;
	xor.b32  	%r200, %r199, %r198;
	ld.global.v2.u32 	{%r201, %r202}, [%rd5+8];
	ld.global.v2.u32 	{%r203, %r204}, [%rd5+16];
	st.global.v2.u32 	[%rd5+8], {%r202, %r203};
	shl.b32 	%r205, %r204, 4;
	shl.b32 	%r206, %r200, 1;
	xor.b32  	%r207, %r206, %r205;
	xor.b32  	%r208, %r207, %r200;
	xor.b32  	%r209, %r208, %r204;
	st.global.v2.u32 	[%rd5+16], {%r204, %r209};
	add.s32 	%r210, %r197, 362437;
	st.global.v2.u32 	[%rd5], {%r210, %r201};
	add.s32 	%r211, %r209, %r210;
	cvt.rn.f32.u32 	%f226, %r211;
	fma.rn.f32 	%f227, %f226, 0f2F800000, 0f2F000000;
	fma.rn.f32 	%f15, %f94, %f227, %f225;
	setp.leu.f32 	%p69, %f15, %f96;
	@%p69 bra 	$L__BB0_15;
	add.f32 	%f321, %f321, %f15;
	mov.f32 	%f350, %f15;
$L__BB0_15:
	setp.ge.u32 	%p70, %r6, %r12;
	or.pred  	%p71, %p2, %p70;
	mov.f32 	%f349, 0f00000000;
	@%p71 bra 	$L__BB0_18;
	sub.s32 	%r212, %r3, %r10;
	cvt.s64.s32 	%rd67, %r212;
	cvt.s64.s32 	%rd68, %r1;
	add.s64 	%rd69, %rd67, %rd68;
	shl.b64 	%rd70, %rd69, 2;
	add.s64 	%rd71, %rd2, %rd70;
	ld.global.f32 	%f230, [%rd71+-4];
	sub.f32 	%f231, %f1, %f230;
	ld.global.v2.u32 	{%r213, %r214}, [%rd5];
	shr.u32 	%r215, %r214, 2;
	xor.b32  	%r216, %r215, %r214;
	ld.global.v2.u32 	{%r217, %r218}, [%rd5+8];
	ld.global.v2.u32 	{%r219, %r220}, [%rd5+16];
	st.global.v2.u32 	[%rd5+8], {%r218, %r219};
	shl.b32 	%r221, %r220, 4;
	shl.b32 	%r222, %r216, 1;
	xor.b32  	%r223, %r222, %r221;
	xor.b32  	%r224, %r223, %r216;
	xor.b32  	%r225, %r224, %r220;
	st.global.v2.u32 	[%rd5+16], {%r220, %r225};
	add.s32 	%r226, %r213, 362437;
	st.global.v2.u32 	[%rd5], {%r226, %r217};
	add.s32 	%r227, %r225, %r226;
	cvt.rn.f32.u32 	%f232, %r227;
	fma.rn.f32 	%f233, %f232, 0f2F800000, 0f2F000000;
	fma.rn.f32 	%f19, %f94, %f233, %f231;
	setp.leu.f32 	%p72, %f19, %f96;
	@%p72 bra 	$L__BB0_18;
	add.f32 	%f321, %f321, %f19;
	mov.f32 	%f349, %f19;
$L__BB0_18:
	or.pred  	%p74, %p2, %p67;
	mov.f32 	%f348, 0f00000000;
	@%p74 bra 	$L__BB0_21;
	add.s32 	%r228, %r3, %r10;
	cvt.s64.s32 	%rd72, %r228;
	cvt.s64.s32 	%rd73, %r1;
	add.s64 	%rd74, %rd72, %rd73;
	shl.b64 	%rd75, %rd74, 2;
	add.s64 	%rd76, %rd2, %rd75;
	ld.global.f32 	%f236, [%rd76+-4];
	sub.f32 	%f237, %f1, %f236;
	ld.global.v2.u32 	{%r229, %r230}, [%rd5];
	shr.u32 	%r231, %r230, 2;
	xor.b32  	%r232, %r231, %r230;
	ld.global.v2.u32 	{%r233, %r234}, [%rd5+8];
	ld.global.v2.u32 	{%r235, %r236}, [%rd5+16];
	st.global.v2.u32 	[%rd5+8], {%r234, %r235};
	shl.b32 	%r237, %r236, 4;
	shl.b32 	%r238, %r232, 1;
	xor.b32  	%r239, %r238, %r237;
	xor.b32  	%r240, %r239, %r232;
	xor.b32  	%r241, %r240, %r236;
	st.global.v2.u32 	[%rd5+16], {%r236, %r241};
	add.s32 	%r242, %r229, 362437;
	st.global.v2.u32 	[%rd5], {%r242, %r233};
	add.s32 	%r243, %r241, %r242;
	cvt.rn.f32.u32 	%f238, %r243;
	fma.rn.f32 	%f239, %f238, 0f2F800000, 0f2F000000;
	fma.rn.f32 	%f23, %f94, %f239, %f237;
	setp.leu.f32 	%p75, %f23, %f96;
	@%p75 bra 	$L__BB0_21;
	add.f32 	%f321, %f321, %f23;
	mov.f32 	%f348, %f23;
$L__BB0_21:
	or.pred  	%p77, %p3, %p70;
	mov.f32 	%f347, 0f00000000;
	@%p77 bra 	$L__BB0_24;
	sub.s32 	%r244, %r3, %r10;
	cvt.s64.s32 	%rd77, %r244;
	cvt.s64.s32 	%rd78, %r1;
	add.s64 	%rd79, %rd77, %rd78;
	shl.b64 	%rd80, %rd79, 2;
	add.s64 	%rd81, %rd2, %rd80;
	ld.global.f32 	%f242, [%rd81+4];
	sub.f32 	%f243, %f1, %f242;
	ld.global.v2.u32 	{%r245, %r246}, [%rd5];
	shr.u32 	%r247, %r246, 2;
	xor.b32  	%r248, %r247, %r246;
	ld.global.v2.u32 	{%r249, %r250}, [%rd5+8];
	ld.global.v2.u32 	{%r251, %r252}, [%rd5+16];
	st.global.v2.u32 	[%rd5+8], {%r250, %r251};
	shl.b32 	%r253, %r252, 4;
	shl.b32 	%r254, %r248, 1;
	xor.b32  	%r255, %r254, %r253;
	xor.b32  	%r256, %r255, %r248;
	xor.b32  	%r257, %r256, %r252;
	st.global.v2.u32 	[%rd5+16], {%r252, %r257};
	add.s32 	%r258, %r245, 362437;
	st.global.v2.u32 	[%rd5], {%r258, %r249};
	add.s32 	%r259, %r257, %r258;
	cvt.rn.f32.u32 	%f244, %r259;
	fma.rn.f32 	%f245, %f244, 0f2F800000, 0f2F000000;
	fma.rn.f32 	%f27, %f94, %f245, %f243;
	setp.leu.f32 	%p78, %f27, %f96;
	@%p78 bra 	$L__BB0_24;
	add.f32 	%f321, %f321, %f27;
	mov.f32 	%f347, %f27;
$L__BB0_24:
	or.pred  	%p80, %p3, %p67;
	mov.f32 	%f346, 0f00000000;
	@%p80 bra 	$L__BB0_56;
	add.s32 	%r260, %r3, %r10;
	cvt.s64.s32 	%rd82, %r260;
	cvt.s64.s32 	%rd83, %r1;
	add.s64 	%rd84, %rd82, %rd83;
	shl.b64 	%rd85, %rd84, 2;
	add.s64 	%rd86, %rd2, %rd85;
	ld.global.f32 	%f248, [%rd86+4];
	sub.f32 	%f249, %f1, %f248;
	ld.global.v2.u32 	{%r261, %r262}, [%rd5];
	shr.u32 	%r263, %r262, 2;
	xor.b32  	%r264, %r263, %r262;
	ld.global.v2.u32 	{%r265, %r266}, [%rd5+8];
	ld.global.v2.u32 	{%r267, %r268}, [%rd5+16];
	st.global.v2.u32 	[%rd5+8], {%r266, %r267};
	shl.b32 	%r269, %r268, 4;
	shl.b32 	%r270, %r264, 1;
	xor.b32  	%r271, %r270, %r269;
	xor.b32  	%r272, %r271, %r264;
	xor.b32  	%r273, %r272, %r268;
	st.global.v2.u32 	[%rd5+16], {%r268, %r273};
	add.s32 	%r274, %r261, 362437;
	st.global.v2.u32 	[%rd5], {%r274, %r265};
	add.s32 	%r275, %r273, %r274;
	cvt.rn.f32.u32 	%f250, %r275;
	fma.rn.f32 	%f251, %f250, 0f2F800000, 0f2F000000;
	fma.rn.f32 	%f31, %f94, %f251, %f249;
	setp.leu.f32 	%p81, %f31, %f96;
	@%p81 bra 	$L__BB0_56;
	add.f32 	%f321, %f321, %f31;
	mov.f32 	%f346, %f31;
	bra.uni 	$L__BB0_56;
$L__BB0_27:
	setp.lt.s32 	%p30, %r1, 1;
	setp.gt.s32 	%p31, %r1, %r10;
	or.pred  	%p4, %p30, %p31;
	mov.f32 	%f353, %f310;
	mov.f32 	%f321, %f311;
	@%p4 bra 	$L__BB0_30;
	ld.global.f32 	%f182, [%rd3+-4];
	sub.f32 	%f33, %f1, %f182;
	setp.leu.f32 	%p32, %f33, %f96;
	@%p32 bra 	$L__BB0_30;
	add.f32 	%f321, %f33, 0f00000000;
	mov.f32 	%f353, %f33;
$L__BB0_30:
	add.s32 	%r143, %r1, 1;
	setp.lt.s32 	%p33, %r1, -1;
	setp.ge.s32 	%p34, %r143, %r10;
	or.pred  	%p5, %p33, %p34;
	mov.f32 	%f352, 0f00000000;
	@%p5 bra 	$L__BB0_33;
	ld.global.f32 	%f185, [%rd3+4];
	sub.f32 	%f37, %f1, %f185;
	setp.leu.f32 	%p35, %f37, %f96;
	@%p35 bra 	$L__BB0_33;
	add.f32 	%f321, %f321, %f37;
	mov.f32 	%f352, %f37;
$L__BB0_33:
	setp.lt.s32 	%p36, %r1, 0;
	add.s32 	%r8, %r19, -1;
	setp.ge.u32 	%p37, %r8, %r12;
	or.pred  	%p38, %p36, %p37;
	mov.f32 	%f351, 0f00000000;
	@%p38 bra 	$L__BB0_36;
	sub.s32 	%r144, %r3, %r10;
	add.s32 	%r145, %r144, %r1;
	mul.wide.s32 	%rd47, %r145, 4;
	add.s64 	%rd48, %rd2, %rd47;
	ld.global.f32 	%f188, [%rd48];
	sub.f32 	%f41, %f1, %f188;
	setp.leu.f32 	%p39, %f41, %f96;
	@%p39 bra 	$L__BB0_36;
	add.f32 	%f321, %f321, %f41;
	mov.f32 	%f351, %f41;
$L__BB0_36:
	setp.lt.s32 	%p40, %r1, 0;
	add.s32 	%r9, %r19, 1;
	setp.ge.u32 	%p41, %r9, %r12;
	or.pred  	%p42, %p40, %p41;
	mov.f32 	%f350, 0f00000000;
	@%p42 bra 	$L__BB0_39;
	mul.wide.s32 	%rd49, %r10, 4;
	add.s64 	%rd50, %rd3, %rd49;
	ld.global.f32 	%f191, [%rd50];
	sub.f32 	%f45, %f1, %f191;
	setp.leu.f32 	%p43, %f45, %f96;
	@%p43 bra 	$L__BB0_39;
	add.f32 	%f321, %f321, %f45;
	mov.f32 	%f350, %f45;
$L__BB0_39:
	setp.ge.u32 	%p44, %r8, %r12;
	or.pred  	%p45, %p4, %p44;
	sub.s32 	%r146, %r3, %r10;
	cvt.s64.s32 	%rd6, %r1;
	cvt.s64.s32 	%rd51, %r146;
	add.s64 	%rd52, %rd51, %rd6;
	shl.b64 	%rd53, %rd52, 2;
	add.s64 	%rd7, %rd2, %rd53;
	mov.f32 	%f349, 0f00000000;
	@%p45 bra 	$L__BB0_42;
	ld.global.f32 	%f194, [%rd7+-4];
	sub.f32 	%f49, %f1, %f194;
	setp.leu.f32 	%p46, %f49, %f96;
	@%p46 bra 	$L__BB0_42;
	add.f32 	%f321, %f321, %f49;
	mov.f32 	%f349, %f49;
$L__BB0_42:
	setp.ge.u32 	%p47, %r9, %r12;
	or.pred  	%p48, %p4, %p47;
	mov.f32 	%f348, 0f00000000;
	@%p48 bra 	$L__BB0_45;
	add.s32 	%r147, %r3, %r10;
	cvt.s64.s32 	%rd54, %r147;
	cvt.u64.u32 	%rd55, %r1;
	add.s64 	%rd56, %rd54, %rd55;
	shl.b64 	%rd57, %rd56, 2;
	add.s64 	%rd58, %rd2, %rd57;
	ld.global.f32 	%f197, [%rd58+-4];
	sub.f32 	%f53, %f1, %f197;
	setp.leu.f32 	%p49, %f53, %f96;
	@%p49 bra 	$L__BB0_45;
	add.f32 	%f321, %f321, %f53;
	mov.f32 	%f348, %f53;
$L__BB0_45:
	or.pred  	%p51, %p5, %p44;
	mov.f32 	%f347, 0f00000000;
	@%p51 bra 	$L__BB0_48;
	ld.global.f32 	%f200, [%rd7+4];
	sub.f32 	%f57, %f1, %f200;
	setp.leu.f32 	%p52, %f57, %f96;
	@%p52 bra 	$L__BB0_48;
	add.f32 	%f321, %f321, %f57;
	mov.f32 	%f347, %f57;
$L__BB0_48:
	or.pred  	%p54, %p5, %p47;
	mov.f32 	%f346, 0f00000000;
	@%p54 bra 	$L__BB0_56;
	add.s32 	%r148, %r3, %r10;
	cvt.s64.s32 	%rd59, %r148;
	add.s64 	%rd60, %rd59, %rd6;
	shl.b64 	%rd61, %rd60, 2;
	add.s64 	%rd62, %rd2, %rd61;
	ld.global.f32 	%f203, [%rd62+4];
	sub.f32 	%f61, %f1, %f203;
	setp.leu.f32 	%p55, %f61, %f96;
	@%p55 bra 	$L__BB0_56;
	add.f32 	%f321, %f321, %f61;
	mov.f32 	%f346, %f61;
	bra.uni 	$L__BB0_56;
$L__BB0_51:
	not.pred 	%p12, %p1;
	@%p12 bra 	$L__BB0_54;
	add.s32 	%r42, %r10, %r1;
	add.s32 	%r43, %r42, -1;
	rem.s32 	%r44, %r43, %r10;
	add.s32 	%r45, %r12, %r19;
	rem.s32 	%r46, %r45, %r12;
	mul.lo.s32 	%r47, %r46, %r10;
	add.s32 	%r48, %r47, %r44;
	mul.wide.s32 	%rd31, %r48, 4;
	add.s64 	%rd32, %rd2, %rd31;
	ld.global.f32 	%f128, [%rd32];
	sub.f32 	%f129, %f1, %f128;
	ld.global.v2.u32 	{%r49, %r50}, [%rd5];
	shr.u32 	%r51, %r50, 2;
	xor.b32  	%r52, %r51, %r50;
	ld.global.v2.u32 	{%r53, %r54}, [%rd5+8];
	ld.global.v2.u32 	{%r55, %r56}, [%rd5+16];
	st.global.v2.u32 	[%rd5+8], {%r54, %r55};
	shl.b32 	%r57, %r56, 4;
	shl.b32 	%r58, %r52, 1;
	xor.b32  	%r59, %r58, %r57;
	xor.b32  	%r60, %r59, %r52;
	xor.b32  	%r61, %r60, %r56;
	st.global.v2.u32 	[%rd5+16], {%r56, %r61};
	add.s32 	%r62, %r49, 362437;
	st.global.v2.u32 	[%rd5], {%r62, %r53};
	add.s32 	%r63, %r61, %r62;
	cvt.rn.f32.u32 	%f130, %r63;
	fma.rn.f32 	%f131, %f130, 0f2F800000, 0f2F000000;
	fma.rn.f32 	%f132, %f94, %f131, %f129;
	setp.gt.f32 	%p21, %f132, %f96;
	add.f32 	%f133, %f132, 0f00000000;
	selp.f32 	%f353, %f132, 0f00000000, %p21;
	selp.f32 	%f134, %f133, 0f00000000, %p21;
	add.s32 	%r64, %r42, 1;
	rem.s32 	%r65, %r64, %r10;
	add.s32 	%r66, %r47, %r65;
	mul.wide.s32 	%rd33, %r66, 4;
	add.s64 	%rd34, %rd2, %rd33;
	ld.global.f32 	%f135, [%rd34];
	sub.f32 	%f136, %f1, %f135;
	shr.u32 	%r67, %r53, 2;
	xor.b32  	%r68, %r67, %r53;
	st.global.v2.u32 	[%rd5+8], {%r55, %r56};
	shl.b32 	%r69, %r61, 4;
	shl.b32 	%r70, %r68, 1;
	xor.b32  	%r71, %r70, %r69;
	xor.b32  	%r72, %r71, %r68;
	xor.b32  	%r73, %r72, %r61;
	st.global.v2.u32 	[%rd5+16], {%r61, %r73};
	add.s32 	%r74, %r49, 724874;
	st.global.v2.u32 	[%rd5], {%r74, %r54};
	add.s32 	%r75, %r73, %r74;
	cvt.rn.f32.u32 	%f137, %r75;
	fma.rn.f32 	%f138, %f137, 0f2F800000, 0f2F000000;
	fma.rn.f32 	%f139, %f94, %f138, %f136;
	setp.gt.f32 	%p22, %f139, %f96;
	add.f32 	%f140, %f134, %f139;
	selp.f32 	%f352, %f139, 0f00000000, %p22;
	selp.f32 	%f141, %f140, %f134, %p22;
	rem.s32 	%r76, %r42, %r10;
	add.s32 	%r77, %r45, -1;
	rem.s32 	%r78, %r77, %r12;
	mul.lo.s32 	%r79, %r78, %r10;
	add.s32 	%r80, %r79, %r76;
	mul.wide.s32 	%rd35, %r80, 4;
	add.s64 	%rd36, %rd2, %rd35;
	ld.global.f32 	%f142, [%rd36];
	sub.f32 	%f143, %f1, %f142;
	shr.u32 	%r81, %r54, 2;
	xor.b32  	%r82, %r81, %r54;
	st.global.v2.u32 	[%rd5+8], {%r56, %r61};
	shl.b32 	%r83, %r73, 4;
	shl.b32 	%r84, %r82, 1;
	xor.b32  	%r85, %r84, %r83;
	xor.b32  	%r86, %r85, %r82;
	xor.b32  	%r87, %r86, %r73;
	st.global.v2.u32 	[%rd5+16], {%r73, %r87};
	add.s32 	%r88, %r49, 1087311;
	st.global.v2.u32 	[%rd5], {%r88, %r55};
	add.s32 	%r89, %r87, %r88;
	cvt.rn.f32.u32 	%f144, %r89;
	fma.rn.f32 	%f145, %f144, 0f2F800000, 0f2F000000;
	fma.rn.f32 	%f146, %f94, %f145, %f143;
	setp.gt.f32 	%p23, %f146, %f96;
	add.f32 	%f147, %f141, %f146;
	selp.f32 	%f351, %f146, 0f00000000, %p23;
	selp.f32 	%f148, %f147, %f141, %p23;
	add.s32 	%r90, %r45, 1;
	rem.s32 	%r91, %r90, %r12;
	mul.lo.s32 	%r92, %r91, %r10;
	add.s32 	%r93, %r92, %r76;
	mul.wide.s32 	%rd37, %r93, 4;
	add.s64 	%rd38, %rd2, %rd37;
	ld.global.f32 	%f149, [%rd38];
	sub.f32 	%f150, %f1, %f149;
	shr.u32 	%r94, %r55, 2;
	xor.b32  	%r95, %r94, %r55;
	st.global.v2.u32 	[%rd5+8], {%r61, %r73};
	shl.b32 	%r96, %r87, 4;
	shl.b32 	%r97, %r95, 1;
	xor.b32  	%r98, %r97, %r96;
	xor.b32  	%r99, %r98, %r95;
	xor.b32  	%r100, %r99, %r87;
	st.global.v2.u32 	[%rd5+16], {%r87, %r100};
	add.s32 	%r101, %r49, 1449748;
	st.global.v2.u32 	[%rd5], {%r101, %r56};
	add.s32 	%r102, %r100, %r101;
	cvt.rn.f32.u32 	%f151, %r102;
	fma.rn.f32 	%f152, %f151, 0f2F800000, 0f2F000000;
	fma.rn.f32 	%f153, %f94, %f152, %f150;
	setp.gt.f32 	%p24, %f153, %f96;
	add.f32 	%f154, %f148, %f153;
	selp.f32 	%f350, %f153, 0f00000000, %p24;
	selp.f32 	%f155, %f154, %f148, %p24;
	add.s32 	%r103, %r79, %r44;
	mul.wide.s32 	%rd39, %r103, 4;
	add.s64 	%rd40, %rd2, %rd39;
	ld.global.f32 	%f156, [%rd40];
	sub.f32 	%f157, %f1, %f156;
	shr.u32 	%r104, %r56, 2;
	xor.b32  	%r105, %r104, %r56;
	st.global.v2.u32 	[%rd5+8], {%r73, %r87};
	shl.b32 	%r106, %r100, 4;
	shl.b32 	%r107, %r105, 1;
	xor.b32  	%r108, %r107, %r106;
	xor.b32  	%r109, %r108, %r105;
	xor.b32  	%r110, %r109, %r100;
	st.global.v2.u32 	[%rd5+16], {%r100, %r110};
	add.s32 	%r111, %r49, 1812185;
	st.global.v2.u32 	[%rd5], {%r111, %r61};
	add.s32 	%r112, %r110, %r111;
	cvt.rn.f32.u32 	%f158, %r112;
	fma.rn.f32 	%f159, %f158, 0f2F800000, 0f2F000000;
	fma.rn.f32 	%f160, %f94, %f159, %f157;
	setp.gt.f32 	%p25, %f160, %f96;
	add.f32 	%f161, %f155, %f160;
	selp.f32 	%f349, %f160, 0f00000000, %p25;
	selp.f32 	%f162, %f161, %f155, %p25;
	add.s32 	%r113, %r92, %r44;
	mul.wide.s32 	%rd41, %r113, 4;
	add.s64 	%rd42, %rd2, %rd41;
	ld.global.f32 	%f163, [%rd42];
	sub.f32 	%f164, %f1, %f163;
	shr.u32 	%r114, %r61, 2;
	xor.b32  	%r115, %r114, %r61;
	st.global.v2.u32 	[%rd5+8], {%r87, %r100};
	shl.b32 	%r116, %r110, 4;
	shl.b32 	%r117, %r115, 1;
	xor.b32  	%r118, %r117, %r116;
	xor.b32  	%r119, %r118, %r115;
	xor.b32  	%r120, %r119, %r110;
	st.global.v2.u32 	[%rd5+16], {%r110, %r120};
	add.s32 	%r121, %r49, 2174622;
	st.global.v2.u32 	[%rd5], {%r121, %r73};
	add.s32 	%r122, %r120, %r121;
	cvt.rn.f32.u32 	%f165, %r122;
	fma.rn.f32 	%f166, %f165, 0f2F800000, 0f2F000000;
	fma.rn.f32 	%f167, %f94, %f166, %f164;
	setp.gt.f32 	%p26, %f167, %f96;
	add.f32 	%f168, %f162, %f167;
	selp.f32 	%f348, %f167, 0f00000000, %p26;
	selp.f32 	%f169, %f168, %f162, %p26;
	add.s32 	%r123, %r79, %r65;
	mul.wide.s32 	%rd43, %r123, 4;
	add.s64 	%rd44, %rd2, %rd43;
	ld.global.f32 	%f170, [%rd44];
	sub.f32 	%f171, %f1, %f170;
	shr.u32 	%r124, %r73, 2;
	xor.b32  	%r125, %r124, %r73;
	st.global.v2.u32 	[%rd5+8], {%r100, %r110};
	shl.b32 	%r126, %r120, 4;
	shl.b32 	%r127, %r125, 1;
	xor.b32  	%r128, %r127, %r126;
	xor.b32  	%r129, %r128, %r125;
	xor.b32  	%r130, %r129, %r120;
	st.global.v2.u32 	[%rd5+16], {%r120, %r130};
	add.s32 	%r131, %r49, 2537059;
	st.global.v2.u32 	[%rd5], {%r131, %r87};
	add.s32 	%r132, %r130, %r131;
	cvt.rn.f32.u32 	%f172, %r132;
	fma.rn.f32 	%f173, %f172, 0f2F800000, 0f2F000000;
	fma.rn.f32 	%f174, %f94, %f173, %f171;
	setp.gt.f32 	%p27, %f174, %f96;
	add.f32 	%f175, %f169, %f174;
	selp.f32 	%f347, %f174, 0f00000000, %p27;
	selp.f32 	%f321, %f175, %f169, %p27;
	add.s32 	%r133, %r92, %r65;
	mul.wide.s32 	%rd45, %r133, 4;
	add.s64 	%rd46, %rd2, %rd45;
	ld.global.f32 	%f176, [%rd46];
	sub.f32 	%f177, %f1, %f176;
	shr.u32 	%r134, %r87, 2;
	xor.b32  	%r135, %r134, %r87;
	st.global.v2.u32 	[%rd5+8], {%r110, %r120};
	shl.b32 	%r136, %r130, 4;
	shl.b32 	%r137, %r135, 1;
	xor.b32  	%r138, %r137, %r136;
	xor.b32  	%r139, %r138, %r135;
	xor.b32  	%r140, %r139, %r130;
	st.global.v2.u32 	[%rd5+16], {%r130, %r140};
	add.s32 	%r141, %r49, 2899496;
	st.global.v2.u32 	[%rd5], {%r141, %r100};
	add.s32 	%r142, %r140, %r141;
	cvt.rn.f32.u32 	%f178, %r142;
	fma.rn.f32 	%f179, %f178, 0f2F800000, 0f2F000000;
	fma.rn.f32 	%f71, %f94, %f179, %f177;
	setp.leu.f32 	%p28, %f71, %f96;
	mov.f32 	%f346, 0f00000000;
	@%p28 bra 	$L__BB0_56;
	add.f32 	%f321, %f321, %f71;
	mov.f32 	%f346, %f71;
	bra.uni 	$L__BB0_56;
$L__BB0_54:
	add.s32 	%r21, %r4, -1;
	rem.s32 	%r22, %r21, %r10;
	rem.s32 	%r23, %r5, %r12;
	mul.lo.s32 	%r24, %r23, %r10;
	add.s32 	%r25, %r24, %r22;
	mul.wide.s32 	%rd15, %r25, 4;
	add.s64 	%rd16, %rd2, %rd15;
	ld.global.f32 	%f99, [%rd16];
	sub.f32 	%f100, %f1, %f99;
	setp.gt.f32 	%p13, %f100, %f96;
	add.f32 	%f101, %f100, 0f00000000;
	selp.f32 	%f353, %f100, 0f00000000, %p13;
	selp.f32 	%f102, %f101, 0f00000000, %p13;
	add.s32 	%r26, %r4, 1;
	rem.s32 	%r27, %r26, %r10;
	add.s32 	%r28, %r24, %r27;
	mul.wide.s32 	%rd17, %r28, 4;
	add.s64 	%rd18, %rd2, %rd17;
	ld.global.f32 	%f103, [%rd18];
	sub.f32 	%f104, %f1, %f103;
	setp.gt.f32 	%p14, %f104, %f96;
	add.f32 	%f105, %f102, %f104;
	selp.f32 	%f352, %f104, 0f00000000, %p14;
	selp.f32 	%f106, %f105, %f102, %p14;
	rem.s32 	%r29, %r4, %r10;
	add.s32 	%r30, %r5, -1;
	rem.s32 	%r31, %r30, %r12;
	mul.lo.s32 	%r32, %r31, %r10;
	add.s32 	%r33, %r32, %r29;
	mul.wide.s32 	%rd19, %r33, 4;
	add.s64 	%rd20, %rd2, %rd19;
	ld.global.f32 	%f107, [%rd20];
	sub.f32 	%f108, %f1, %f107;
	setp.gt.f32 	%p15, %f108, %f96;
	add.f32 	%f109, %f106, %f108;
	selp.f32 	%f351, %f108, 0f00000000, %p15;
	selp.f32 	%f110, %f109, %f106, %p15;
	add.s32 	%r34, %r5, 1;
	rem.s32 	%r35, %r34, %r12;
	mul.lo.s32 	%r36, %r35, %r10;
	add.s32 	%r37, %r36, %r29;
	mul.wide.s32 	%rd21, %r37, 4;
	add.s64 	%rd22, %rd2, %rd21;
	ld.global.f32 	%f111, [%rd22];
	sub.f32 	%f112, %f1, %f111;
	setp.gt.f32 	%p16, %f112, %f96;
	add.f32 	%f113, %f110, %f112;
	selp.f32 	%f350, %f112, 0f00000000, %p16;
	selp.f32 	%f114, %f113, %f110, %p16;
	add.s32 	%r38, %r32, %r22;
	mul.wide.s32 	%rd23, %r38, 4;
	add.s64 	%rd24, %rd2, %rd23;
	ld.global.f32 	%f115, [%rd24];
	sub.f32 	%f116, %f1, %f115;
	setp.gt.f32 	%p17, %f116, %f96;
	add.f32 	%f117, %f114, %f116;
	selp.f32 	%f349, %f116, 0f00000000, %p17;
	selp.f32 	%f118, %f117, %f114, %p17;
	add.s32 	%r39, %r36, %r22;
	mul.wide.s32 	%rd25, %r39, 4;
	add.s64 	%rd26, %rd2, %rd25;
	ld.global.f32 	%f119, [%rd26];
	sub.f32 	%f120, %f1, %f119;
	setp.gt.f32 	%p18, %f120, %f96;
	add.f32 	%f121, %f118, %f120;
	selp.f32 	%f348, %f120, 0f00000000, %p18;
	selp.f32 	%f122, %f121, %f118, %p18;
	add.s32 	%r40, %r32, %r27;
	mul.wide.s32 	%rd27, %r40, 4;
	add.s64 	%rd28, %rd2, %rd27;
	ld.global.f32 	%f123, [%rd28];
	sub.f32 	%f124, %f1, %f123;
	setp.gt.f32 	%p19, %f124, %f96;
	add.f32 	%f125, %f122, %f124;
	selp.f32 	%f347, %f124, 0f00000000, %p19;
	selp.f32 	%f321, %f125, %f122, %p19;
	add.s32 	%r41, %r36, %r27;
	mul.wide.s32 	%rd29, %r41, 4;
	add.s64 	%rd30, %rd2, %rd29;
	ld.global.f32 	%f126, [%rd30];
	sub.f32 	%f81, %f1, %f126;
	setp.leu.f32 	%p20, %f81, %f96;
	mov.f32 	%f346, 0f00000000;
	@%p20 bra 	$L__BB0_56;
	add.f32 	%f321, %f321, %f81;
	mov.f32 	%f346, %f81;
$L__BB0_56:
	ld.param.f32 	%f301, [_Z12simple_erodeiiPfS_P17curandStateXORWOWbffff_param_7];
	mul.f32 	%f252, %f301, %f321;
	sub.f32 	%f92, %f1, %f252;
	add.f32 	%f93, %f2, %f252;
	setp.leu.f32 	%p82, %f353, 0f00000000;
	@%p82 bra 	$L__BB0_59;
	setp.lt.s32 	%p83, %r1, 1;
	setp.gt.s32 	%p84, %r1, %r10;
	or.pred  	%p85, %p83, %p84;
	@%p85 bra 	$L__BB0_59;
	div.rn.f32 	%f253, %f353, %f321;
	mul.f32 	%f254, %f97, %f253;
	mul.f32 	%f255, %f93, %f254;
	atom.global.add.f32 	%f256, [%rd3+-4], %f255;
	neg.f32 	%f257, %f255;
	atom.global.add.f32 	%f258, [%rd4+-4], %f257;
$L__BB0_59:
	setp.leu.f32 	%p86, %f352, 0f00000000;
	@%p86 bra 	$L__BB0_62;
	add.s32 	%r276, %r1, 1;
	setp.lt.s32 	%p87, %r1, -1;
	setp.ge.s32 	%p88, %r276, %r10;
	or.pred  	%p89, %p87, %p88;
	@%p89 bra 	$L__BB0_62;
	div.rn.f32 	%f259, %f352, %f321;
	mul.f32 	%f260, %f97, %f259;
	mul.f32 	%f261, %f93, %f260;
	atom.global.add.f32 	%f262, [%rd3+4], %f261;
	neg.f32 	%f263, %f261;
	atom.global.add.f32 	%f264, [%rd4+4], %f263;
$L__BB0_62:
	ld.param.u64 	%rd117, [_Z12simple_erodeiiPfS_P17curandStateXORWOWbffff_param_3];
	cvta.to.global.u64 	%rd8, %rd117;
	setp.leu.f32 	%p90, %f351, 0f00000000;
	@%p90 bra 	$L__BB0_65;
	setp.lt.s32 	%p91, %r1, 0;
	add.s32 	%r277, %r19, -1;
	setp.ge.u32 	%p92, %r277, %r12;
	or.pred  	%p93, %p91, %p92;
	@%p93 bra 	$L__BB0_65;
	sub.s32 	%r278, %r3, %r10;
	add.s32 	%r279, %r278, %r1;
	div.rn.f32 	%f265, %f351, %f321;
	mul.f32 	%f266, %f97, %f265;
	mul.f32 	%f267, %f93, %f266;
	mul.wide.s32 	%rd87, %r279, 4;
	add.s64 	%rd88, %rd2, %rd87;
	atom.global.add.f32 	%f268, [%rd88], %f267;
	add.s64 	%rd89, %rd8, %rd87;
	neg.f32 	%f269, %f267;
	atom.global.add.f32 	%f270, [%rd89], %f269;
$L__BB0_65:
	setp.leu.f32 	%p94, %f350, 0f00000000;
	@%p94 bra 	$L__BB0_68;
	add.s32 	%r280, %r19, 1;
	setp.lt.s32 	%p95, %r1, 0;
	setp.ge.u32 	%p96, %r280, %r12;
	or.pred  	%p97, %p95, %p96;
	@%p97 bra 	$L__BB0_68;
	div.rn.f32 	%f271, %f350, %f321;
	mul.f32 	%f272, %f97, %f271;
	mul.f32 	%f273, %f93, %f272;
	mul.wide.s32 	%rd90, %r10, 4;
	add.s64 	%rd91, %rd3, %rd90;
	atom.global.add.f32 	%f274, [%rd91], %f273;
	add.s64 	%rd92, %rd4, %rd90;
	neg.f32 	%f275, %f273;
	atom.global.add.f32 	%f276, [%rd92], %f275;
$L__BB0_68:
	setp.leu.f32 	%p98, %f349, 0f00000000;
	@%p98 bra 	$L__BB0_71;
	setp.lt.s32 	%p99, %r1, 1;
	setp.gt.s32 	%p100, %r1, %r10;
	or.pred  	%p101, %p99, %p100;
	add.s32 	%r281, %r19, -1;
	setp.ge.u32 	%p102, %r281, %r12;
	or.pred  	%p103, %p101, %p102;
	@%p103 bra 	$L__BB0_71;
	sub.s32 	%r282, %r3, %r10;
	div.rn.f32 	%f277, %f349, %f321;
	mul.f32 	%f278, %f97, %f277;
	mul.f32 	%f279, %f93, %f278;
	cvt.s64.s32 	%rd93, %r282;
	cvt.u64.u32 	%rd94, %r1;
	add.s64 	%rd95, %rd93, %rd94;
	shl.b64 	%rd96, %rd95, 2;
	add.s64 	%rd97, %rd2, %rd96;
	atom.global.add.f32 	%f280, [%rd97+-4], %f279;
	add.s64 	%rd98, %rd8, %rd96;
	neg.f32 	%f281, %f279;
	atom.global.add.f32 	%f282, [%rd98+-4], %f281;
$L__BB0_71:
	setp.leu.f32 	%p104, %f348, 0f00000000;
	@%p104 bra 	$L__BB0_74;
	add.s32 	%r283, %r19, 1;
	setp.lt.s32 	%p105, %r1, 1;
	setp.gt.s32 	%p106, %r1, %r10;
	or.pred  	%p107, %p105, %p106;
	setp.ge.u32 	%p108, %r283, %r12;
	or.pred  	%p109, %p107, %p108;
	@%p109 bra 	$L__BB0_74;
	add.s32 	%r284, %r3, %r10;
	div.rn.f32 	%f283, %f348, %f321;
	mul.f32 	%f284, %f97, %f283;
	mul.f32 	%f285, %f93, %f284;
	cvt.s64.s32 	%rd99, %r284;
	cvt.u64.u32 	%rd100, %r1;
	add.s64 	%rd101, %rd99, %rd100;
	shl.b64 	%rd102, %rd101, 2;
	add.s64 	%rd103, %rd2, %rd102;
	atom.global.add.f32 	%f286, [%rd103+-4], %f285;
	add.s64 	%rd104, %rd8, %rd102;
	neg.f32 	%f287, %f285;
	atom.global.add.f32 	%f288, [%rd104+-4], %f287;
$L__BB0_74:
	setp.leu.f32 	%p110, %f347, 0f00000000;
	@%p110 bra 	$L__BB0_77;
	add.s32 	%r285, %r1, 1;
	setp.lt.s32 	%p111, %r1, -1;
	setp.ge.s32 	%p112, %r285, %r10;
	or.pred  	%p113, %p111, %p112;
	add.s32 	%r286, %r19, -1;
	setp.ge.u32 	%p114, %r286, %r12;
	or.pred  	%p115, %p113, %p114;
	@%p115 bra 	$L__BB0_77;
	sub.s32 	%r287, %r3, %r10;
	div.rn.f32 	%f289, %f347, %f321;
	mul.f32 	%f290, %f97, %f289;
	mul.f32 	%f291, %f93, %f290;
	cvt.s64.s32 	%rd105, %r287;
	cvt.s64.s32 	%rd106, %r1;
	add.s64 	%rd107, %rd105, %rd106;
	shl.b64 	%rd108, %rd107, 2;
	add.s64 	%rd109, %rd2, %rd108;
	atom.global.add.f32 	%f292, [%rd109+4], %f291;
	add.s64 	%rd110, %rd8, %rd108;
	neg.f32 	%f293, %f291;
	atom.global.add.f32 	%f294, [%rd110+4], %f293;
$L__BB0_77:
	setp.leu.f32 	%p116, %f346, 0f00000000;
	@%p116 bra 	$L__BB0_80;
	add.s32 	%r288, %r1, 1;
	add.s32 	%r289, %r19, 1;
	setp.lt.s32 	%p117, %r1, -1;
	setp.ge.s32 	%p118, %r288, %r10;
	or.pred  	%p119, %p117, %p118;
	setp.ge.u32 	%p120, %r289, %r12;
	or.pred  	%p121, %p119, %p120;
	@%p121 bra 	$L__BB0_80;
	add.s32 	%r290, %r3, %r10;
	div.rn.f32 	%f295, %f346, %f321;
	mul.f32 	%f296, %f97, %f295;
	mul.f32 	%f297, %f93, %f296;
	cvt.s64.s32 	%rd111, %r290;
	cvt.s64.s32 	%rd112, %r1;
	add.s64 	%rd113, %rd111, %rd112;
	shl.b64 	%rd114, %rd113, 2;
	add.s64 	%rd115, %rd2, %rd114;
	atom.global.add.f32 	%f298, [%rd115+4], %f297;
	add.s64 	%rd116, %rd8, %rd114;
	neg.f32 	%f299, %f297;
	atom.global.add.f32 	%f300, [%rd116+4], %f299;
$L__BB0_80:
	st.global.f32 	[%rd3], %f92;
	st.global.f32 	[%rd4], %f93;
$L__BB0_81:
	ret;

}


// ===== COMPILED SASS (sm_100) =====

	.target	sm_100

	.elftype	@"ET_EXEC"


//--------------------- .note.nv.tkinfo           --------------------------
	.section	.note.nv.tkinfo,"",@"SHT_NOTE"
	.sectionflags	@"SHF_NOTE_NV_TKINFO"
	.tkinfo
        /*0018*/ 	.word	0x00000002
        /*0030*/ 	.string	""
        /*0030*/ 	.string	"ptxas"
        /*0030*/ 	.string	"Cuda compilation tools, release 13.0, V13.0.88"
        /*0030*/ 	.string	"Build cuda_13.0.r13.0/compiler.36424714_0"
        /*0030*/ 	.string	"-arch sm_100 -m 64 "



//--------------------- .note.nv.cuinfo           --------------------------
	.section	.note.nv.cuinfo,"",@"SHT_NOTE"
	.sectionflags	@"SHF_NOTE_NV_CUINFO"
        /*0018*/ 	.short	0x0002
        /*001a*/ 	.short	0x0064
        /*001c*/ 	.short	0x0082
	.zero		2


//--------------------- .nv.info                  --------------------------
	.section	.nv.info,"",@"SHT_CUDA_INFO"
	.align	4


	//----- nvinfo : EIATTR_REGCOUNT
	.align		4
        /*0000*/ 	.byte	0x04, 0x2f
        /*0002*/ 	.short	(.L_10 - .L_9)
	.align		4
.L_9:
        /*0004*/ 	.word	index@(_Z12simple_erodeiiPfS_P17curandStateXORWOWbffff)
        /*0008*/ 	.word	0x0000002c


	//----- nvinfo : EIATTR_FRAME_SIZE
	.align		4
.L_10:
        /*000c*/ 	.byte	0x04, 0x11
        /*000e*/ 	.short	(.L_12 - .L_11)
	.align		4
.L_11:
        /*0010*/ 	.word	index@($__internal_0_$__cuda_sm3x_div_rn_noftz_f32_slowpath)
        /*0014*/ 	.word	0x00000000


	//----- nvinfo : EIATTR_FRAME_SIZE
	.align		4
.L_12:
        /*0018*/ 	.byte	0x04, 0x11
        /*001a*/ 	.short	(.L_14 - .L_13)
	.align		4
.L_13:
        /*001c*/ 	.word	index@(_Z12simple_erodeiiPfS_P17curandStateXORWOWbffff)
        /*0020*/ 	.word	0x00000000


	//----- nvinfo : EIATTR_MIN_STACK_SIZE
	.align		4
.L_14:
        /*0024*/ 	.byte	0x04, 0x12
        /*0026*/ 	.short	(.L_16 - .L_15)
	.align		4
.L_15:
        /*0028*/ 	.word	index@(_Z12simple_erodeiiPfS_P17curandStateXORWOWbffff)
        /*002c*/ 	.word	0x00000000
.L_16:


//--------------------- .nv.compat                --------------------------
	.section	.nv.compat,"",@"SHT_CUDA_COMPAT_INFO"
	.align	4
        /*0000*/ 	.byte	0x02, 0x09, 0x00, 0x00, 0x02, 0x02, 0x01, 0x00, 0x02, 0x05, 0x05, 0x00, 0x03, 0x07, 0x01, 0x01
        /*0010*/ 	.byte	0x02, 0x03, 0x00, 0x00, 0x02, 0x06, 0x01, 0x00, 0x04, 0x0b, 0x08, 0x00, 0x01, 0x00, 0x00, 0x00
        /*0020*/ 	.byte	0x00, 0x00, 0x00, 0x00


//--------------------- .nv.info._Z12simple_erodeiiPfS_P17curandStateXORWOWbffff --------------------------
	.section	.nv.info._Z12simple_erodeiiPfS_P17curandStateXORWOWbffff,"",@"SHT_CUDA_INFO"
	.sectionflags	@""
	.align	4


	//----- nvinfo : EIATTR_CUDA_API_VERSION
	.align		4
        /*0000*/ 	.byte	0x04, 0x37
        /*0002*/ 	.short	(.L_18 - .L_17)
.L_17:
        /*0004*/ 	.word	0x00000082


	//----- nvinfo : EIATTR_KPARAM_INFO
	.align		4
.L_18:
        /*0008*/ 	.byte	0x04, 0x17
        /*000a*/ 	.short	(.L_20 - .L_19)
.L_19:
        /*000c*/ 	.word	0x00000000
        /*0010*/ 	.short	0x0009
        /*0012*/ 	.short	0x0030
        /*0014*/ 	.byte	0x00, 0xf0, 0x11, 0x00


	//----- nvinfo : EIATTR_KPARAM_INFO
	.align		4
.L_20:
        /*0018*/ 	.byte	0x04, 0x17
        /*001a*/ 	.short	(.L_22 - .L_21)
.L_21:
        /*001c*/ 	.word	0x00000000
        /*0020*/ 	.short	0x0008
        /*0022*/ 	.short	0x002c
        /*0024*/ 	.byte	0x00, 0xf0, 0x11, 0x00


	//----- nvinfo : EIATTR_KPARAM_INFO
	.align		4
.L_22:
        /*0028*/ 	.byte	0x04, 0x17
        /*002a*/ 	.short	(.L_24 - .L_23)
.L_23:
        /*002c*/ 	.word	0x00000000
        /*0030*/ 	.short	0x0007
        /*0032*/ 	.short	0x0028
        /*0034*/ 	.byte	0x00, 0xf0, 0x11, 0x00


	//----- nvinfo : EIATTR_KPARAM_INFO
	.align		4
.L_24:
        /*0038*/ 	.byte	0x04, 0x17
        /*003a*/ 	.short	(.L_26 - .L_25)
.L_25:
        /*003c*/ 	.word	0x00000000
        /*0040*/ 	.short	0x0006
        /*0042*/ 	.short	0x0024
        /*0044*/ 	.byte	0x00, 0xf0, 0x11, 0x00


	//----- nvinfo : EIATTR_KPARAM_INFO
	.align		4
.L_26:
        /*0048*/ 	.byte	0x04, 0x17
        /*004a*/ 	.short	(.L_28 - .L_27)
.L_27:
        /*004c*/ 	.word	0x00000000
        /*0050*/ 	.short	0x0005
        /*0052*/ 	.short	0x0020
        /*0054*/ 	.byte	0x00, 0xf0, 0x05, 0x00


	//----- nvinfo : EIATTR_KPARAM_INFO
	.align		4
.L_28:
        /*0058*/ 	.byte	0x04, 0x17
        /*005a*/ 	.short	(.L_30 - .L_29)
.L_29:
        /*005c*/ 	.word	0x00000000
        /*0060*/ 	.short	0x0004
        /*0062*/ 	.short	0x0018
        /*0064*/ 	.byte	0x00, 0xf5, 0x21, 0x00


	//----- nvinfo : EIATTR_KPARAM_INFO
	.align		4
.L_30:
        /*0068*/ 	.byte	0x04, 0x17
        /*006a*/ 	.short	(.L_32 - .L_31)
.L_31:
        /*006c*/ 	.word	0x00000000
        /*0070*/ 	.short	0x0003
        /*0072*/ 	.short	0x0010
        /*0074*/ 	.byte	0x00, 0xf5, 0x21, 0x00


	//----- nvinfo : EIATTR_KPARAM_INFO
	.align		4
.L_32:
        /*0078*/ 	.byte	0x04, 0x17
        /*007a*/ 	.short	(.L_34 - .L_33)
.L_33:
        /*007c*/ 	.word	0x00000000
        /*0080*/ 	.short	0x0002
        /*0082*/ 	.short	0x0008
        /*0084*/ 	.byte	0x00, 0xf5, 0x21, 0x00


	//----- nvinfo : EIATTR_KPARAM_INFO
	.align		4
.L_34:
        /*0088*/ 	.byte	0x04, 0x17
        /*008a*/ 	.short	(.L_36 - .L_35)
.L_35:
        /*008c*/ 	.word	0x00000000
        /*0090*/ 	.short	0x0001
        /*0092*/ 	.short	0x0004
        /*0094*/ 	.byte	0x00, 0xf0, 0x11, 0x00


	//----- nvinfo : EIATTR_KPARAM_INFO
	.align		4
.L_36:
        /*0098*/ 	.byte	0x04, 0x17
        /*009a*/ 	.short	(.L_38 - .L_37)
.L_37:
        /*009c*/ 	.word	0x00000000
        /*00a0*/ 	.short	0x0000
        /*00a2*/ 	.short	0x0000
        /*00a4*/ 	.byte	0x00, 0xf0, 0x11, 0x00


	//----- nvinfo : EIATTR_SPARSE_MMA_MASK
	.align		4
.L_38:
        /*00a8*/ 	.byte	0x03, 0x50
        /*00aa*/ 	.short	0x0000


	//----- nvinfo : EIATTR_MAXREG_COUNT
	.align		4
        /*00ac*/ 	.byte	0x03, 0x1b
        /*00ae*/ 	.short	0x00ff


	//----- nvinfo : EIATTR_MERCURY_ISA_VERSION
	.align		4
        /*00b0*/ 	.byte	0x03, 0x5f
        /*00b2*/ 	.short	0x0101


	//----- nvinfo : EIATTR_VRC_CTA_INIT_COUNT
	.align		4
        /*00b4*/ 	.byte	0x02, 0x4a
	.zero		1
	.zero		1


	//----- nvinfo : EIATTR_EXIT_INSTR_OFFSETS
	.align		4
        /*00b8*/ 	.byte	0x04, 0x1c
        /*00ba*/ 	.short	(.L_40 - .L_39)


	//   ....[0]....
.L_39:
        /*00bc*/ 	.word	0x000000c0


	//   ....[1]....
        /*00c0*/ 	.word	0x00004cc0


	//----- nvinfo : EIATTR_CRS_STACK_SIZE
	.align		4
.L_40:
        /*00c4*/ 	.byte	0x04, 0x1e
        /*00c6*/ 	.short	(.L_42 - .L_41)
.L_41:
        /*00c8*/ 	.word	0x00000000


	//----- nvinfo : EIATTR_CBANK_PARAM_SIZE
	.align		4
.L_42:
        /*00cc*/ 	.byte	0x03, 0x19
        /*00ce*/ 	.short	0x0034


	//----- nvinfo : EIATTR_PARAM_CBANK
	.align		4
        /*00d0*/ 	.byte	0x04, 0x0a
        /*00d2*/ 	.short	(.L_44 - .L_43)
	.align		4
.L_43:
        /*00d4*/ 	.word	index@(.nv.constant0._Z12simple_erodeiiPfS_P17curandStateXORWOWbffff)
        /*00d8*/ 	.short	0x0380
        /*00da*/ 	.short	0x0034


	//----- nvinfo : EIATTR_SW_WAR
	.align		4
.L_44:
        /*00dc*/ 	.byte	0x04, 0x36
        /*00de*/ 	.short	(.L_46 - .L_45)
.L_45:
        /*00e0*/ 	.word	0x00000008
.L_46:


//--------------------- .nv.callgraph             --------------------------
	.section	.nv.callgraph,"",@"SHT_CUDA_CALLGRAPH"
	.align	4
	.sectionentsize	8
	.align		4
        /*0000*/ 	.word	0x00000000
	.align		4
        /*0004*/ 	.word	0xffffffff
	.align		4
        /*0008*/ 	.word	0x00000000
	.align		4
        /*000c*/ 	.word	0xfffffffe
	.align		4
        /*0010*/ 	.word	0x00000000
	.align		4
        /*0014*/ 	.word	0xfffffffd
	.align		4
        /*0018*/ 	.word	0x00000000
	.align		4
        /*001c*/ 	.word	0xfffffffc


//--------------------- .nv.constant4             --------------------------
	.section	.nv.constant4,"a",@progbits
	.align	8
	.align		8
.nv.constant4:
        /*0000*/ 	.dword	precalc_xorwow_matrix
	.align		8
        /*0008*/ 	.dword	precalc_xorwow_offset_matrix
	.align		8
        /*0010*/ 	.dword	mrg32k3aM1
	.align		8
        /*0018*/ 	.dword	mrg32k3aM2
	.align		8
        /*0020*/ 	.dword	mrg32k3aM1SubSeq
	.align		8
        /*0028*/ 	.dword	mrg32k3aM2SubSeq
	.align		8
        /*0030*/ 	.dword	mrg32k3aM1Seq
	.align		8
        /*0038*/ 	.dword	mrg32k3aM2Seq


//--------------------- .nv.constant3             --------------------------
	.section	.nv.constant3,"a",@progbits
	.align	8
.nv.constant3:
	.type		__cr_lgamma_table,@object
	.size		__cr_lgamma_table,(.L_8 - __cr_lgamma_table)
__cr_lgamma_table:
        /*0000*/ 	.byte	0x00, 0x00, 0x00, 0x00, 0x00, 0x00, 0x00, 0x00, 0x00, 0x00, 0x00, 0x00, 0x00, 0x00, 0x00, 0x00
        /*0010*/ 	.byte	0xef, 0x39, 0xfa, 0xfe, 0x42, 0x2e, 0xe6, 0x3f, 0x02, 0x20, 0x2a, 0xfa, 0x0b, 0xab, 0xfc, 0x3f
        /*0020*/ 	.byte	0xf9, 0x2c, 0x92, 0x7c, 0xa7, 0x6c, 0x09, 0x40, 0xc9, 0x79, 0x44, 0x3c, 0x64, 0x26, 0x13, 0x40
        /*0030*/ 	.byte	0xca, 0x01, 0xcf, 0x3a, 0x27, 0x51, 0x1a, 0x40, 0x30, 0xcc, 0x2d, 0xf3, 0xe1, 0x0c, 0x21, 0x40
        /*0040*/ 	.byte	0x0d, 0xb7, 0xfc, 0x82, 0x8e, 0x35, 0x25, 0x40
.L_8:


//--------------------- .text._Z12simple_erodeiiPfS_P17curandStateXORWOWbffff --------------------------
	.section	.text._Z12simple_erodeiiPfS_P17curandStateXORWOWbffff,"ax",@progbits
	.align	128
        .global         _Z12simple_erodeiiPfS_P17curandStateXORWOWbffff
        .type           _Z12simple_erodeiiPfS_P17curandStateXORWOWbffff,@function
        .size           _Z12simple_erodeiiPfS_P17curandStateXORWOWbffff,(.L_x_77 - _Z12simple_erodeiiPfS_P17curandStateXORWOWbffff)
        .other          _Z12simple_erodeiiPfS_P17curandStateXORWOWbffff,@"STO_CUDA_ENTRY STV_DEFAULT"
_Z12simple_erodeiiPfS_P17curandStateXORWOWbffff:
.text._Z12simple_erodeiiPfS_P17curandStateXORWOWbffff:
[----:B------:R-:W-:Y:S01]  /*0000*/  LDC R1, c[0x0][0x37c] ;  /* 0x0000df00ff017b82 */ /* 0x000fe20000000800 */
[----:B------:R-:W0:Y:S07]  /*0010*/  S2R R2, SR_TID.Y ;  /* 0x0000000000027919 */ /* 0x000e2e0000002200 */
[----:B------:R-:W1:Y:S01]  /*0020*/  LDC R5, c[0x0][0x360] ;  /* 0x0000d800ff057b82 */ /* 0x000e620000000800 */
[----:B------:R-:W2:Y:S01]  /*0030*/  LDCU.64 UR10, c[0x0][0x380] ;  /* 0x00007000ff0a77ac */ /* 0x000ea20008000a00 */
[----:B------:R-:W1:Y:S06]  /*0040*/  S2R R0, SR_TID.X ;  /* 0x0000000000007919 */ /* 0x000e6c0000002100 */
[----:B------:R-:W0:Y:S08]  /*0050*/  S2UR UR5, SR_CTAID.Y ;  /* 0x00000000000579c3 */ /* 0x000e300000002600 */
[----:B------:R-:W0:Y:S08]  /*0060*/  LDC R3, c[0x0][0x364] ;  /* 0x0000d900ff037b82 */ /* 0x000e300000000800 */
[----:B------:R-:W1:Y:S01]  /*0070*/  S2UR UR4, SR_CTAID.X ;  /* 0x00000000000479c3 */ /* 0x000e620000002500 */
[----:B0-----:R-:W-:-:S05]  /*0080*/  IMAD R3, R3, UR5, R2 ;  /* 0x0000000503037c24 */ /* 0x001fca000f8e0202 */
[----:B--2---:R-:W-:Y:S01]  /*0090*/  ISETP.GE.AND P0, PT, R3, UR11, PT ;  /* 0x0000000b03007c0c */ /* 0x004fe2000bf06270 */
[----:B-1----:R-:W-:-:S05]  /*00a0*/  IMAD R5, R5, UR4, R0 ;  /* 0x0000000405057c24 */ /* 0x002fca000f8e0200 */
[----:B------:R-:W-:-:S13]  /*00b0*/  ISETP.GE.OR P0, PT, R5, UR10, P0 ;  /* 0x0000000a05007c0c */ /* 0x000fda0008706670 */
[----:B------:R-:W-:Y:S05]  /*00c0*/  @P0 EXIT ;  /* 0x000000000000094d */ /* 0x000fea0003800000 */
[----:B------:R-:W0:Y:S01]  /*00d0*/  LDC.64 R30, c[0x0][0x390] ;  /* 0x0000e400ff1e7b82 */ /* 0x000e220000000a00 */
[----:B------:R-:W1:Y:S01]  /*00e0*/  LDCU.64 UR12, c[0x0][0x358] ;  /* 0x00006b00ff0c77ac */ /* 0x000e620008000a00 */
[----:B------:R-:W-:Y:S01]  /*00f0*/  IMAD R7, R3, UR10, R5 ;  /* 0x0000000a03077c24 */ /* 0x000fe2000f8e0205 */
[----:B------:R-:W2:Y:S05]  /*0100*/  LDCU.U8 UR4, c[0x0][0x3a0] ;  /* 0x00007400ff0477ac */ /* 0x000eaa0008000000 */
[----:B------:R-:W3:Y:S01]  /*0110*/  LDC.64 R38, c[0x0][0x388] ;  /* 0x0000e200ff267b82 */ /* 0x000ee20000000a00 */
[----:B------:R-:W4:Y:S07]  /*0120*/  LDCU UR14, c[0x0][0x3a4] ;  /* 0x00007480ff0e77ac */ /* 0x000f2e0008000800 */
[----:B------:R-:W4:Y:S01]  /*0130*/  LDC.64 R8, c[0x0][0x398] ;  /* 0x0000e600ff087b82 */ /* 0x000f220000000a00 */
[----:B0-----:R-:W-:-:S07]  /*0140*/  IMAD.WIDE R30, R7, 0x4, R30 ;  /* 0x00000004071e7825 */ /* 0x001fce00078e021e */
[----:B------:R-:W0:Y:S01]  /*0150*/  LDC.64 R18, c[0x0][0x398] ;  /* 0x0000e600ff127b82 */ /* 0x000e220000000a00 */
[----:B-1----:R1:W5:Y:S01]  /*0160*/  LDG.E R0, desc[UR12][R30.64] ;  /* 0x0000000c1e007981 */ /* 0x002362000c1e1900 */
[----:B---3--:R-:W-:-:S05]  /*0170*/  IMAD.WIDE R32, R7, 0x4, R38 ;  /* 0x0000000407207825 */ /* 0x008fca00078e0226 */
[----:B------:R1:W5:Y:S01]  /*0180*/  LDG.E R2, desc[UR12][R32.64] ;  /* 0x0000000c20027981 */ /* 0x000362000c1e1900 */
[----:B--2---:R-:W-:-:S04]  /*0190*/  UPRMT UR4, UR4, 0x8880, URZ ;  /* 0x0000888004047896 */ /* 0x004fc800080000ff */
[----:B------:R-:W-:Y:S01]  /*01a0*/  UISETP.NE.AND UP0, UPT, UR4, URZ, UPT ;  /* 0x000000ff0400728c */ /* 0x000fe2000bf05270 */
[----:B----4-:R-:W-:Y:S02]  /*01b0*/  ISETP.NE.U32.AND P1, PT, R8, RZ, PT ;  /* 0x000000ff0800720c */ /* 0x010fe40003f25070 */
[----:B------:R-:W-:Y:S01]  /*01c0*/  FSETP.LT.AND P0, PT, RZ, UR14, PT ;  /* 0x0000000eff007c0b */ /* 0x000fe2000bf01000 */
[----:B------:R-:W-:Y:S01]  /*01d0*/  BSSY.RECONVERGENT B0, `(.L_x_0) ;  /* 0x0000392000007945 */ /* 0x000fe20003800200 */
[----:B------:R-:W-:Y:S02]  /*01e0*/  VIADD R6, R5, UR10 ;  /* 0x0000000a05067c36 */ /* 0x000fe40008000000 */
[----:B------:R-:W-:Y:S01]  /*01f0*/  ISETP.NE.AND.EX P0, PT, R9, RZ, P0, P1 ;  /* 0x000000ff0900720c */ /* 0x000fe20000705310 */
[----:B0-----:R-:W-:-:S04]  /*0200*/  IMAD.WIDE R18, R7, 0x30, R18 ;  /* 0x0000003007127825 */ /* 0x001fc800078e0212 */
[----:B------:R-:W-:Y:S01]  /*0210*/  VIADD R22, R3, UR11 ;  /* 0x0000000b03167c36 */ /* 0x000fe20008000000 */
[----:B-1----:R-:W-:Y:S07]  /*0220*/  BRA.U UP0, `(.L_x_1) ;  /* 0x0000001900c47547 */ /* 0x002fee000b800000 */
[----:B------:R-:W-:Y:S05]  /*0230*/  @!P0 BRA `(.L_x_2) ;  /* 0x0000001000d88947 */ /* 0x000fea0003800000 */
[C---:B------:R-:W-:Y:S01]  /*0240*/  ISETP.GT.AND P3, PT, R5.reuse, UR10, PT ;  /* 0x0000000a05007c0c */ /* 0x040fe2000bf64270 */
[----:B------:R-:W-:Y:S01]  /*0250*/  VIADD R4, R5, 0x1 ;  /* 0x0000000105047836 */ /* 0x000fe20000000000 */
[----:B------:R-:W-:Y:S01]  /*0260*/  BSSY.RECONVERGENT B1, `(.L_x_3) ;  /* 0x000002a000017945 */ /* 0x000fe20003800200 */
[----:B------:R-:W-:Y:S01]  /*0270*/  VIADD R20, R3, 0x1 ;  /* 0x0000000103147836 */ /* 0x000fe20000000000 */
[----:B------:R-:W-:Y:S01]  /*0280*/  ISETP.LT.OR P3, PT, R5, 0x1, P3 ;  /* 0x000000010500780c */ /* 0x000fe20001f61670 */
[----:B------:R-:W-:Y:S01]  /*0290*/  IMAD.MOV.U32 R7, RZ, RZ, RZ ;  /* 0x000000ffff077224 */ /* 0x000fe200078e00ff */
[----:B------:R-:W-:Y:S02]  /*02a0*/  ISETP.GE.AND P1, PT, R4, UR10, PT ;  /* 0x0000000a04007c0c */ /* 0x000fe4000bf26270 */
[----:B------:R-:W-:Y:S02]  /*02b0*/  IADD3 R4, PT, PT, R3, -0x1, RZ ;  /* 0xffffffff03047810 */ /* 0x000fe40007ffe0ff */
[----:B------:R-:W-:-:S02]  /*02c0*/  ISETP.LT.OR P1, PT, R5, -0x1, P1 ;  /* 0xffffffff0500780c */ /* 0x000fc40000f21670 */
[C---:B------:R-:W-:Y:S02]  /*02d0*/  ISETP.GE.U32.AND P2, PT, R4.reuse, UR11, PT ;  /* 0x0000000b04007c0c */ /* 0x040fe4000bf46070 */
[C---:B------:R-:W-:Y:S02]  /*02e0*/  ISETP.GE.U32.OR P6, PT, R4.reuse, UR11, P3 ;  /* 0x0000000b04007c0c */ /* 0x040fe40009fc6470 */
[----:B------:R-:W-:Y:S01]  /*02f0*/  ISETP.GE.U32.OR P5, PT, R4, UR11, P1 ;  /* 0x0000000b04007c0c */ /* 0x000fe20008fa6470 */
[----:B------:R-:W-:Y:S01]  /*0300*/  IMAD.MOV.U32 R4, RZ, RZ, RZ ;  /* 0x000000ffff047224 */ /* 0x000fe200078e00ff */
[C---:B------:R-:W-:Y:S02]  /*0310*/  ISETP.GE.U32.AND P0, PT, R20.reuse, UR11, PT ;  /* 0x0000000b14007c0c */ /* 0x040fe4000bf06070 */
[----:B------:R-:W-:Y:S01]  /*0320*/  ISETP.GE.U32.OR P4, PT, R20, UR11, P3 ;  /* 0x0000000b14007c0c */ /* 0x000fe20009f86470 */
[----:B------:R-:W-:-:S12]  /*0330*/  @P3 BRA `(.L_x_4) ;  /* 0x0000000000703947 */ /* 0x000fd80003800000 */
[----:B------:R-:W2:Y:S01]  /*0340*/  LDG.E.64 R12, desc[UR12][R18.64] ;  /* 0x0000000c120c7981 */ /* 0x000ea2000c1e1b00 */
[----:B------:R-:W0:Y:S03]  /*0350*/  LDCU UR4, c[0x0][0x3ac] ;  /* 0x00007580ff0477ac */ /* 0x000e260008000800 */
[----:B------:R-:W3:Y:S04]  /*0360*/  LDG.E.64 R8, desc[UR12][R18.64+0x10] ;  /* 0x0000100c12087981 */ /* 0x000ee8000c1e1b00 */
[----:B------:R-:W4:Y:S04]  /*0370*/  LDG.E.64 R10, desc[UR12][R18.64+0x8] ;  /* 0x0000080c120a7981 */ /* 0x000f28000c1e1b00 */
[----:B------:R-:W4:Y:S01]  /*0380*/  LDG.E R21, desc[UR12][R32.64+-0x4] ;  /* 0xfffffc0c20157981 */ /* 0x000f22000c1e1900 */
[----:B--2---:R-:W-:Y:S01]  /*0390*/  SHF.R.U32.HI R6, RZ, 0x2, R13 ;  /* 0x00000002ff067819 */ /* 0x004fe2000001160d */
[----:B------:R-:W-:-:S03]  /*03a0*/  VIADD R12, R12, 0x587c5 ;  /* 0x000587c50c0c7836 */ /* 0x000fc60000000000 */
[----:B------:R-:W-:Y:S01]  /*03b0*/  LOP3.LUT R6, R6, R13, RZ, 0x3c, !PT ;  /* 0x0000000d06067212 */ /* 0x000fe200078e3cff */
[----:B---3--:R-:W-:Y:S01]  /*03c0*/  IMAD.MOV.U32 R17, RZ, RZ, R8 ;  /* 0x000000ffff117224 */ /* 0x008fe200078e0008 */
[----:B------:R-:W-:Y:S01]  /*03d0*/  SHF.L.U32 R13, R9, 0x4, RZ ;  /* 0x00000004090d7819 */ /* 0x000fe200000006ff */
[----:B----4-:R-:W-:Y:S02]  /*03e0*/  IMAD.MOV.U32 R16, RZ, RZ, R11 ;  /* 0x000000ffff107224 */ /* 0x010fe400078e000b */
[----:B------:R-:W-:Y:S02]  /*03f0*/  IMAD.SHL.U32 R14, R6, 0x2, RZ ;  /* 0x00000002060e7824 */ /* 0x000fe400078e00ff */
[----:B-----5:R-:W-:Y:S01]  /*0400*/  FADD R21, R2, -R21 ;  /* 0x8000001502157221 */ /* 0x020fe20000000000 */
[----:B------:R1:W-:Y:S02]  /*0410*/  STG.E.64 desc[UR12][R18.64+0x8], R16 ;  /* 0x0000081012007986 */ /* 0x0003e4000c101b0c */
[----:B------:R-:W-:Y:S01]  /*0420*/  LOP3.LUT R14, R6, R14, R13, 0x96, !PT ;  /* 0x0000000e060e7212 */ /* 0x000fe200078e960d */
[----:B------:R-:W-:-:S03]  /*0430*/  HFMA2 R13, -RZ, RZ, 0.1171875, 0 ;  /* 0x2f800000ff0d7431 */ /* 0x000fc600000001ff */
[-C--:B------:R-:W-:Y:S02]  /*0440*/  LOP3.LUT R15, R14, R9.reuse, RZ, 0x3c, !PT ;  /* 0x000000090e0f7212 */ /* 0x080fe400078e3cff */
[----:B------:R-:W-:-:S03]  /*0450*/  MOV R14, R9 ;  /* 0x00000009000e7202 */ /* 0x000fc60000000f00 */
[----:B------:R-:W-:Y:S02]  /*0460*/  IMAD.IADD R6, R15, 0x1, R12 ;  /* 0x000000010f067824 */ /* 0x000fe400078e020c */
[----:B------:R1:W-:Y:S03]  /*0470*/  STG.E.64 desc[UR12][R18.64+0x10], R14 ;  /* 0x0000100e12007986 */ /* 0x0003e6000c101b0c */
[----:B------:R-:W-:-:S05]  /*0480*/  I2FP.F32.U32 R6, R6 ;  /* 0x0000000600067245 */ /* 0x000fca0000201000 */
[----:B------:R-:W-:Y:S01]  /*0490*/  FFMA R6, R6, R13, 1.1641532182693481445e-10 ;  /* 0x2f00000006067423 */ /* 0x000fe2000000000d */
[----:B------:R-:W-:-:S03]  /*04a0*/  IMAD.MOV.U32 R13, RZ, RZ, R10 ;  /* 0x000000ffff0d7224 */ /* 0x000fc600078e000a */
[----:B------:R-:W-:Y:S02]  /*04b0*/  FFMA R6, R6, UR14, R21 ;  /* 0x0000000e06067c23 */ /* 0x000fe40008000015 */
[----:B------:R1:W-:Y:S03]  /*04c0*/  STG.E.64 desc[UR12][R18.64], R12 ;  /* 0x0000000c12007986 */ /* 0x0003e6000c101b0c */
[----:B0-----:R-:W-:-:S13]  /*04d0*/  FSETP.GT.AND P3, PT, R6, UR4, PT ;  /* 0x0000000406007c0b */ /* 0x001fda000bf64000 */
[--C-:B------:R-:W-:Y:S01]  /*04e0*/  @P3 FADD R7, RZ, R6.reuse ;  /* 0x00000006ff073221 */ /* 0x100fe20000000000 */
[----:B-1----:R-:W-:-:S07]  /*04f0*/  @P3 IMAD.MOV.U32 R4, RZ, RZ, R6 ;  /* 0x000000ffff043224 */ /* 0x002fce00078e0006 */
.L_x_4:
[----:B------:R-:W-:Y:S05]  /*0500*/  BSYNC.RECONVERGENT B1 ;  /* 0x0000000000017941 */ /* 0x000fea0003800200 */
.L_x_3:
[----:B------:R-:W-:Y:S01]  /*0510*/  BSSY.RECONVERGENT B1, `(.L_x_5) ;  /* 0x0000023000017945 */ /* 0x000fe20003800200 */
[----:B------:R-:W-:Y:S01]  /*0520*/  ISETP.GE.U32.OR P3, PT, R20, UR11, P1 ;  /* 0x0000000b14007c0c */ /* 0x000fe20008f66470 */
[----:B------:R-:W-:Y:S01]  /*0530*/  IMAD.MOV.U32 R6, RZ, RZ, RZ ;  /* 0x000000ffff067224 */ /* 0x000fe200078e00ff */
[C---:B------:R-:W-:Y:S01]  /*0540*/  ISETP.LT.OR P2, PT, R5.reuse, RZ, P2 ;  /* 0x000000ff0500720c */ /* 0x040fe20001741670 */
[----:B------:R-:W-:Y:S01]  /*0550*/  IMAD.MOV.U32 R8, RZ, RZ, RZ ;  /* 0x000000ffff087224 */ /* 0x000fe200078e00ff */
[----:B------:R-:W-:Y:S01]  /*0560*/  ISETP.LT.OR P0, PT, R5, RZ, P0 ;  /* 0x000000ff0500720c */ /* 0x000fe20000701670 */
[----:B------:R-:W-:-:S12]  /*0570*/  @P1 BRA `(.L_x_6) ;  /* 0x0000000000701947 */ /* 0x000fd80003800000 */
[----:B------:R-:W2:Y:S04]  /*0580*/  LDG.E.64 R14, desc[UR12][R18.64] ;  /* 0x0000000c120e7981 */ /* 0x000ea8000c1e1b00 */
[----:B------:R-:W3:Y:S04]  /*0590*/  LDG.E.64 R12, desc[UR12][R18.64+0x10] ;  /* 0x0000100c120c7981 */ /* 0x000ee8000c1e1b00 */
[----:B------:R-:W4:Y:S04]  /*05a0*/  LDG.E.64 R10, desc[UR12][R18.64+0x8] ;  /* 0x0000080c120a7981 */ /* 0x000f28000c1e1b00 */
[----:B------:R-:W4:Y:S01]  /*05b0*/  LDG.E R9, desc[UR12][R32.64+0x4] ;  /* 0x0000040c20097981 */ /* 0x000f22000c1e1900 */
[----:B------:R-:W-:Y:S01]  /*05c0*/  HFMA2 R22, -RZ, RZ, 0.1171875, 0 ;  /* 0x2f800000ff167431 */ /* 0x000fe200000001ff */
[----:B------:R-:W0:Y:S01]  /*05d0*/  LDCU UR4, c[0x0][0x3ac] ;  /* 0x00007580ff0477ac */ /* 0x000e220008000800 */
[----:B--2---:R-:W-:Y:S01]  /*05e0*/  SHF.R.U32.HI R16, RZ, 0x2, R15 ;  /* 0x00000002ff107819 */ /* 0x004fe2000001160f */
[----:B------:R-:W-:-:S03]  /*05f0*/  VIADD R14, R14, 0x587c5 ;  /* 0x000587c50e0e7836 */ /* 0x000fc60000000000 */
[----:B------:R-:W-:Y:S02]  /*0600*/  LOP3.LUT R16, R16, R15, RZ, 0x3c, !PT ;  /* 0x0000000f10107212 */ /* 0x000fe400078e3cff */
[----:B---3--:R-:W-:Y:S02]  /*0610*/  SHF.L.U32 R15, R13, 0x4, RZ ;  /* 0x000000040d0f7819 */ /* 0x008fe400000006ff */
[----:B------:R-:W-:Y:S01]  /*0620*/  MOV R20, R13 ;  /* 0x0000000d00147202 */ /* 0x000fe20000000f00 */
[----:B------:R-:W-:Y:S02]  /*0630*/  IMAD.SHL.U32 R17, R16, 0x2, RZ ;  /* 0x0000000210117824 */ /* 0x000fe400078e00ff */
[----:B----45:R-:W-:-:S03]  /*0640*/  FADD R9, R2, -R9 ;  /* 0x8000000902097221 */ /* 0x030fc60000000000 */
[----:B------:R-:W-:Y:S01]  /*0650*/  LOP3.LUT R16, R16, R17, R15, 0x96, !PT ;  /* 0x0000001110107212 */ /* 0x000fe200078e960f */
[----:B------:R-:W-:-:S03]  /*0660*/  IMAD.MOV.U32 R17, RZ, RZ, R12 ;  /* 0x000000ffff117224 */ /* 0x000fc600078e000c */
[----:B------:R-:W-:Y:S01]  /*0670*/  LOP3.LUT R21, R16, R13, RZ, 0x3c, !PT ;  /* 0x0000000d10157212 */ /* 0x000fe200078e3cff */
[----:B------:R-:W-:-:S04]  /*0680*/  IMAD.MOV.U32 R16, RZ, RZ, R11 ;  /* 0x000000ffff107224 */ /* 0x000fc800078e000b */
[----:B------:R-:W-:Y:S01]  /*0690*/  IMAD.IADD R15, R21, 0x1, R14 ;  /* 0x00000001150f7824 */ /* 0x000fe200078e020e */
[----:B------:R1:W-:Y:S04]  /*06a0*/  STG.E.64 desc[UR12][R18.64+0x8], R16 ;  /* 0x0000081012007986 */ /* 0x0003e8000c101b0c */
[----:B------:R-:W-:Y:S01]  /*06b0*/  I2FP.F32.U32 R15, R15 ;  /* 0x0000000f000f7245 */ /* 0x000fe20000201000 */
[----:B------:R1:W-:Y:S04]  /*06c0*/  STG.E.64 desc[UR12][R18.64+0x10], R20 ;  /* 0x0000101412007986 */ /* 0x0003e8000c101b0c */
[----:B------:R-:W-:Y:S01]  /*06d0*/  FFMA R22, R15, R22, 1.1641532182693481445e-10 ;  /* 0x2f0000000f167423 */ /* 0x000fe20000000016 */
[----:B------:R-:W-:-:S03]  /*06e0*/  IMAD.MOV.U32 R15, RZ, RZ, R10 ;  /* 0x000000ffff0f7224 */ /* 0x000fc600078e000a */
[----:B------:R-:W-:Y:S02]  /*06f0*/  FFMA R22, R22, UR14, R9 ;  /* 0x0000000e16167c23 */ /* 0x000fe40008000009 */
[----:B------:R1:W-:Y:S03]  /*0700*/  STG.E.64 desc[UR12][R18.64], R14 ;  /* 0x0000000e12007986 */ /* 0x0003e6000c101b0c */
[----:B0-----:R-:W-:-:S13]  /*0710*/  FSETP.GT.AND P1, PT, R22, UR4, PT ;  /* 0x0000000416007c0b */ /* 0x001fda000bf24000 */
[--C-:B------:R-:W-:Y:S01]  /*0720*/  @P1 FADD R7, R7, R22.reuse ;  /* 0x0000001607071221 */ /* 0x100fe20000000000 */
[----:B-1----:R-:W-:-:S07]  /*0730*/  @P1 IMAD.MOV.U32 R8, RZ, RZ, R22 ;  /* 0x000000ffff081224 */ /* 0x002fce00078e0016 */
.L_x_6:
[----:B------:R-:W-:Y:S05]  /*0740*/  BSYNC.RECONVERGENT B1 ;  /* 0x0000000000017941 */ /* 0x000fea0003800200 */
.L_x_5:
[----:B------:R-:W-:Y:S04]  /*0750*/  BSSY.RECONVERGENT B1, `(.L_x_7) ;  /* 0x0000022000017945 */ /* 0x000fe80003800200 */
[----:B------:R-:W-:Y:S05]  /*0760*/  @P2 BRA `(.L_x_8) ;  /* 0x0000000000802947 */ /* 0x000fea0003800000 */
[----:B------:R-:W2:Y:S04]  /*0770*/  LDG.E.64 R14, desc[UR12][R18.64] ;  /* 0x0000000c120e7981 */ /* 0x000ea8000c1e1b00 */
[----:B------:R-:W3:Y:S01]  /*0780*/  LDG.E.64 R10, desc[UR12][R18.64+0x10] ;  /* 0x0000100c120a7981 */ /* 0x000ee2000c1e1b00 */
[----:B------:R-:W-:Y:S01]  /*0790*/  IMAD.U32 R12, RZ, RZ, UR10 ;  /* 0x0000000aff0c7e24 */ /* 0x000fe2000f8e00ff */
[----:B------:R-:W0:Y:S03]  /*07a0*/  LDCU UR4, c[0x0][0x3ac] ;  /* 0x00007580ff0477ac */ /* 0x000e260008000800 */
[----:B------:R-:W-:-:S04]  /*07b0*/  IMAD R12, R3, R12, -UR10 ;  /* 0x8000000a030c7e24 */ /* 0x000fc8000f8e020c */
[----:B------:R-:W-:Y:S02]  /*07c0*/  IMAD.IADD R9, R5, 0x1, R12 ;  /* 0x0000000105097824 */ /* 0x000fe400078e020c */
[----:B------:R-:W4:Y:S02]  /*07d0*/  LDG.E.64 R12, desc[UR12][R18.64+0x8] ;  /* 0x0000080c120c7981 */ /* 0x000f24000c1e1b00 */
[----:B------:R-:W-:-:S06]  /*07e0*/  IMAD.WIDE R38, R9, 0x4, R38 ;  /* 0x0000000409267825 */ /* 0x000fcc00078e0226 */
[----:B------:R-:W4:Y:S01]  /*07f0*/  LDG.E R39, desc[UR12][R38.64] ;  /* 0x0000000c26277981 */ /* 0x000f22000c1e1900 */
[----:B------:R-:W-:Y:S01]  /*0800*/  HFMA2 R22, -RZ, RZ, 0.1171875, 0 ;  /* 0x2f800000ff167431 */ /* 0x000fe200000001ff */
[----:B--2---:R-:W-:-:S04]  /*0810*/  SHF.R.U32.HI R16, RZ, 0x2, R15 ;  /* 0x00000002ff107819 */ /* 0x004fc8000001160f */
[----:B------:R-:W-:Y:S02]  /*0820*/  LOP3.LUT R16, R16, R15, RZ, 0x3c, !PT ;  /* 0x0000000f10107212 */ /* 0x000fe400078e3cff */
[----:B---3--:R-:W-:-:S03]  /*0830*/  SHF.L.U32 R9, R11, 0x4, RZ ;  /* 0x000000040b097819 */ /* 0x008fc600000006ff */
[----:B------:R-:W-:-:S05]  /*0840*/  IMAD.SHL.U32 R15, R16, 0x2, RZ ;  /* 0x00000002100f7824 */ /* 0x000fca00078e00ff */
[----:B------:R-:W-:Y:S01]  /*0850*/  LOP3.LUT R16, R16, R15, R9, 0x96, !PT ;  /* 0x0000000f10107212 */ /* 0x000fe200078e9609 */
[----:B------:R-:W-:-:S03]  /*0860*/  VIADD R14, R14, 0x587c5 ;  /* 0x000587c50e0e7836 */ /* 0x000fc60000000000 */
[----:B------:R-:W-:-:S05]  /*0870*/  LOP3.LUT R17, R16, R11, RZ, 0x3c, !PT ;  /* 0x0000000b10117212 */ /* 0x000fca00078e3cff */
[----:B------:R-:W-:Y:S01]  /*0880*/  IMAD.IADD R9, R17, 0x1, R14 ;  /* 0x0000000111097824 */ /* 0x000fe200078e020e */
[----:B------:R-:W-:Y:S01]  /*0890*/  MOV R16, R11 ;  /* 0x0000000b00107202 */ /* 0x000fe20000000f00 */
[----:B----4-:R-:W-:-:S03]  /*08a0*/  IMAD.MOV.U32 R20, RZ, RZ, R13 ;  /* 0x000000ffff147224 */ /* 0x010fc600078e000d */
[----:B------:R-:W-:Y:S01]  /*08b0*/  I2FP.F32.U32 R9, R9 ;  /* 0x0000000900097245 */ /* 0x000fe20000201000 */
[----:B------:R-:W-:Y:S02]  /*08c0*/  IMAD.MOV.U32 R21, RZ, RZ, R10 ;  /* 0x000000ffff157224 */ /* 0x000fe400078e000a */
[----:B------:R-:W-:Y:S02]  /*08d0*/  IMAD.MOV.U32 R15, RZ, RZ, R12 ;  /* 0x000000ffff0f7224 */ /* 0x000fe400078e000c */
[----:B-----5:R-:W-:Y:S01]  /*08e0*/  FADD R39, R2, -R39 ;  /* 0x8000002702277221 */ /* 0x020fe20000000000 */
[----:B------:R-:W-:Y:S01]  /*08f0*/  FFMA R22, R9, R22, 1.1641532182693481445e-10 ;  /* 0x2f00000009167423 */ /* 0x000fe20000000016 */
[----:B------:R1:W-:Y:S04]  /*0900*/  STG.E.64 desc[UR12][R18.64+0x8], R20 ;  /* 0x0000081412007986 */ /* 0x0003e8000c101b0c */
[----:B------:R1:W-:Y:S01]  /*0910*/  STG.E.64 desc[UR12][R18.64], R14 ;  /* 0x0000000e12007986 */ /* 0x0003e2000c101b0c */
[----:B------:R-:W-:-:S03]  /*0920*/  FFMA R22, R22, UR14, R39 ;  /* 0x0000000e16167c23 */ /* 0x000fc60008000027 */
[----:B------:R1:W-:Y:S02]  /*0930*/  STG.E.64 desc[UR12][R18.64+0x10], R16 ;  /* 0x0000101012007986 */ /* 0x0003e4000c101b0c */
[----:B0-----:R-:W-:-:S13]  /*0940*/  FSETP.GT.AND P1, PT, R22, UR4, PT ;  /* 0x0000000416007c0b */ /* 0x001fda000bf24000 */
[--C-:B------:R-:W-:Y:S01]  /*0950*/  @P1 FADD R7, R7, R22.reuse ;  /* 0x0000001607071221 */ /* 0x100fe20000000000 */
[----:B-1----:R-:W-:-:S07]  /*0960*/  @P1 IMAD.MOV.U32 R6, RZ, RZ, R22 ;  /* 0x000000ffff061224 */ /* 0x002fce00078e0016 */
.L_x_8:
[----:B------:R-:W-:Y:S05]  /*0970*/  BSYNC.RECONVERGENT B1 ;  /* 0x0000000000017941 */ /* 0x000fea0003800200 */
.L_x_7:
[----:B------:R-:W-:Y:S01]  /*0980*/  BSSY.RECONVERGENT B1, `(.L_x_9) ;  /* 0x0000024000017945 */ /* 0x000fe20003800200 */
[----:B------:R-:W-:Y:S02]  /*0990*/  HFMA2 R14, -RZ, RZ, 0, 0 ;  /* 0x00000000ff0e7431 */ /* 0x000fe400000001ff */
[----:B------:R-:W-:Y:S02]  /*09a0*/  IMAD.MOV.U32 R10, RZ, RZ, RZ ;  /* 0x000000ffff0a7224 */ /* 0x000fe400078e00ff */
[----:B------:R-:W-:Y:S02]  /*09b0*/  IMAD.MOV.U32 R12, RZ, RZ, RZ ;  /* 0x000000ffff0c7224 */ /* 0x000fe400078e00ff */
[----:B------:R-:W-:Y:S01]  /*09c0*/  IMAD.MOV.U32 R16, RZ, RZ, RZ ;  /* 0x000000ffff107224 */ /* 0x000fe200078e00ff */
[----:B------:R-:W-:Y:S06]  /*09d0*/  @P0 BRA `(.L_x_10) ;  /* 0x0000000000780947 */ /* 0x000fec0003800000 */
[----:B------:R-:W2:Y:S04]  /*09e0*/  LDG.E.64 R26, desc[UR12][R18.64] ;  /* 0x0000000c121a7981 */ /* 0x000ea8000c1e1b00 */
[----:B------:R-:W3:Y:S01]  /*09f0*/  LDG.E.64 R20, desc[UR12][R18.64+0x10] ;  /* 0x0000100c12147981 */ /* 0x000ee2000c1e1b00 */
[----:B------:R-:W-:Y:S01]  /*0a00*/  IMAD.U32 R25, RZ, RZ, UR10 ;  /* 0x0000000aff197e24 */ /* 0x000fe2000f8e00ff */
[----:B------:R-:W0:Y:S02]  /*0a10*/  LDCU UR4, c[0x0][0x3ac] ;  /* 0x00007580ff0477ac */ /* 0x000e240008000800 */
[----:B------:R-:W4:Y:S01]  /*0a20*/  LDG.E.64 R22, desc[UR12][R18.64+0x8] ;  /* 0x0000080c12167981 */ /* 0x000f22000c1e1b00 */
[----:B------:R-:W-:-:S05]  /*0a30*/  IMAD.WIDE R24, R25, 0x4, R32 ;  /* 0x0000000419187825 */ /* 0x000fca00078e0220 */
[----:B------:R4:W4:Y:S01]  /*0a40*/  LDG.E R9, desc[UR12][R24.64] ;  /* 0x0000000c18097981 */ /* 0x000922000c1e1900 */
[----:B------:R-:W-:Y:S01]  /*0a50*/  IMAD.MOV.U32 R34, RZ, RZ, 0x2f800000 ;  /* 0x2f800000ff227424 */ /* 0x000fe200078e00ff */
[----:B--2---:R-:W-:-:S04]  /*0a60*/  SHF.R.U32.HI R28, RZ, 0x2, R27 ;  /* 0x00000002ff1c7819 */ /* 0x004fc8000001161b */
[----:B------:R-:W-:Y:S02]  /*0a70*/  LOP3.LUT R28, R28, R27, RZ, 0x3c, !PT ;  /* 0x0000001b1c1c7212 */ /* 0x000fe400078e3cff */
[----:B---3--:R-:W-:-:S03]  /*0a80*/  SHF.L.U32 R11, R21, 0x4, RZ ;  /* 0x00000004150b7819 */ /* 0x008fc600000006ff */
[----:B------:R-:W-:Y:S02]  /*0a90*/  IMAD.SHL.U32 R13, R28, 0x2, RZ ;  /* 0x000000021c0d7824 */ /* 0x000fe400078e00ff */
[----:B------:R-:W-:-:S03]  /*0aa0*/  VIADD R26, R26, 0x587c5 ;  /* 0x000587c51a1a7836 */ /* 0x000fc60000000000 */
[----:B------:R-:W-:-:S04]  /*0ab0*/  LOP3.LUT R28, R28, R13, R11, 0x96, !PT ;  /* 0x0000000d1c1c7212 */ /* 0x000fc800078e960b */
[----:B------:R-:W-:-:S04]  /*0ac0*/  LOP3.LUT R29, R28, R21, RZ, 0x3c, !PT ;  /* 0x000000151c1d7212 */ /* 0x000fc800078e3cff */
[----:B------:R-:W-:Y:S01]  /*0ad0*/  IADD3 R11, PT, PT, R29, R26, RZ ;  /* 0x0000001a1d0b7210 */ /* 0x000fe20007ffe0ff */
[----:B----4-:R-:W-:Y:S01]  /*0ae0*/  IMAD.MOV.U32 R24, RZ, RZ, R23 ;  /* 0x000000ffff187224 */ /* 0x010fe200078e0017 */
[----:B------:R-:W-:Y:S02]  /*0af0*/  MOV R25, R20 ;  /* 0x0000001400197202 */ /* 0x000fe40000000f00 */
        /* <DEDUP_REMOVED lines=10> */
[----:B------:R-:W-:Y:S01]  /*0ba0*/  @P0 FADD R7, R7, R34 ;  /* 0x0000002207070221 */ /* 0x000fe20000000000 */
[----:B-1----:R-:W-:-:S07]  /*0bb0*/  @P0 MOV R16, R34 ;  /* 0x0000002200100202 */ /* 0x002fce0000000f00 */
.L_x_10:
[----:B------:R-:W-:Y:S05]  /*0bc0*/  BSYNC.RECONVERGENT B1 ;  /* 0x0000000000017941 */ /* 0x000fea0003800200 */
.L_x_9:
[----:B------:R-:W-:Y:S04]  /*0bd0*/  BSSY.RECONVERGENT B1, `(.L_x_11) ;  /* 0x0000026000017945 */ /* 0x000fe80003800200 */
[----:B------:R-:W-:Y:S05]  /*0be0*/  @P6 BRA `(.L_x_12) ;  /* 0x0000000000906947 */ /* 0x000fea0003800000 */
[----:B------:R-:W2:Y:S01]  /*0bf0*/  LDG.E.64 R26, desc[UR12][R18.64] ;  /* 0x0000000c121a7981 */ /* 0x000ea2000c1e1b00 */
[----:B------:R-:W0:Y:S01]  /*0c00*/  LDCU.64 UR4, c[0x0][0x388] ;  /* 0x00007100ff0477ac */ /* 0x000e220008000a00 */
[----:B------:R-:W-:Y:S02]  /*0c10*/  IMAD.U32 R22, RZ, RZ, UR10 ;  /* 0x0000000aff167e24 */ /* 0x000fe4000f8e00ff */
[----:B------:R-:W3:Y:S01]  /*0c20*/  LDG.E.64 R20, desc[UR12][R18.64+0x10] ;  /* 0x0000100c12147981 */ /* 0x000ee2000c1e1b00 */
[----:B------:R-:W-:Y:S01]  /*0c30*/  SHF.R.S32.HI R9, RZ, 0x1f, R5 ;  /* 0x0000001fff097819 */ /* 0x000fe20000011405 */
[----:B------:R-:W-:-:S05]  /*0c40*/  IMAD R22, R3, R22, -UR10 ;  /* 0x8000000a03167e24 */ /* 0x000fca000f8e0216 */
[----:B------:R-:W-:-:S04]  /*0c50*/  IADD3 R11, P0, PT, R5, R22, RZ ;  /* 0x00000016050b7210 */ /* 0x000fc80007f1e0ff */
[----:B------:R-:W-:Y:S02]  /*0c60*/  LEA.HI.X.SX32 R22, R22, R9, 0x1, P0 ;  /* 0x0000000916167211 */ /* 0x000fe400000f0eff */
[C---:B0-----:R-:W-:Y:S01]  /*0c70*/  LEA R24, P0, R11.reuse, UR4, 0x2 ;  /* 0x000000040b187c11 */ /* 0x041fe2000f8010ff */
[----:B------:R-:W0:Y:S03]  /*0c80*/  LDCU UR4, c[0x0][0x3ac] ;  /* 0x00007580ff0477ac */ /* 0x000e260008000800 */
[----:B------:R-:W-:Y:S02]  /*0c90*/  LEA.HI.X R25, R11, UR5, R22, 0x2, P0 ;  /* 0x000000050b197c11 */ /* 0x000fe400080f1416 */
[----:B------:R-:W4:Y:S04]  /*0ca0*/  LDG.E.64 R22, desc[UR12][R18.64+0x8] ;  /* 0x0000080c12167981 */ /* 0x000f28000c1e1b00 */
[----:B------:R1:W4:Y:S01]  /*0cb0*/  LDG.E R9, desc[UR12][R24.64+-0x4] ;  /* 0xfffffc0c18097981 */ /* 0x000322000c1e1900 */
[----:B------:R-:W-:-:S02]  /*0cc0*/  MOV R34, 0x2f800000 ;  /* 0x2f80000000227802 */ /* 0x000fc40000000f00 */
[----:B--2---:R-:W-:Y:S01]  /*0cd0*/  SHF.R.U32.HI R28, RZ, 0x2, R27 ;  /* 0x00000002ff1c7819 */ /* 0x004fe2000001161b */
[----:B------:R-:W-:-:S03]  /*0ce0*/  VIADD R26, R26, 0x587c5 ;  /* 0x000587c51a1a7836 */ /* 0x000fc60000000000 */
[----:B------:R-:W-:Y:S01]  /*0cf0*/  LOP3.LUT R28, R28, R27, RZ, 0x3c, !PT ;  /* 0x0000001b1c1c7212 */ /* 0x000fe200078e3cff */
[----:B---3--:R-:W-:Y:S02]  /*0d00*/  IMAD.SHL.U32 R11, R21, 0x10, RZ ;  /* 0x00000010150b7824 */ /* 0x008fe400078e00ff */
[----:B-1----:R-:W-:Y:S01]  /*0d10*/  IMAD.MOV.U32 R25, RZ, RZ, R20 ;  /* 0x000000ffff197224 */ /* 0x002fe200078e0014 */
[----:B------:R-:W-:-:S04]  /*0d20*/  SHF.L.U32 R13, R28, 0x1, RZ ;  /* 0x000000011c0d7819 */ /* 0x000fc800000006ff */
[----:B------:R-:W-:-:S04]  /*0d30*/  LOP3.LUT R28, R28, R13, R11, 0x96, !PT ;  /* 0x0000000d1c1c7212 */ /* 0x000fc800078e960b */
[----:B------:R-:W-:Y:S01]  /*0d40*/  LOP3.LUT R29, R28, R21, RZ, 0x3c, !PT ;  /* 0x000000151c1d7212 */ /* 0x000fe200078e3cff */
[----:B------:R-:W-:-:S04]  /*0d50*/  IMAD.MOV.U32 R28, RZ, RZ, R21 ;  /* 0x000000ffff1c7224 */ /* 0x000fc800078e0015 */
[----:B------:R-:W-:Y:S01]  /*0d60*/  IMAD.IADD R11, R29, 0x1, R26 ;  /* 0x000000011d0b7824 */ /* 0x000fe200078e021a */
[----:B------:R1:W-:Y:S01]  /*0d70*/  STG.E.64 desc[UR12][R18.64+0x10], R28 ;  /* 0x0000101c12007986 */ /* 0x0003e2000c101b0c */
[----:B----4-:R-:W-:-:S03]  /*0d80*/  IMAD.MOV.U32 R24, RZ, RZ, R23 ;  /* 0x000000ffff187224 */ /* 0x010fc600078e0017 */
[----:B------:R-:W-:Y:S02]  /*0d90*/  I2FP.F32.U32 R11, R11 ;  /* 0x0000000b000b7245 */ /* 0x000fe40000201000 */
[----:B------:R-:W-:Y:S01]  /*0da0*/  MOV R27, R22 ;  /* 0x00000016001b7202 */ /* 0x000fe20000000f00 */
[----:B-----5:R-:W-:Y:S01]  /*0db0*/  FADD R9, R2, -R9 ;  /* 0x8000000902097221 */ /* 0x020fe20000000000 */
[----:B------:R1:W-:Y:S01]  /*0dc0*/  STG.E.64 desc[UR12][R18.64+0x8], R24 ;  /* 0x0000081812007986 */ /* 0x0003e2000c101b0c */
[----:B------:R-:W-:-:S03]  /*0dd0*/  FFMA R34, R11, R34, 1.1641532182693481445e-10 ;  /* 0x2f0000000b227423 */ /* 0x000fc60000000022 */
[----:B------:R1:W-:Y:S01]  /*0de0*/  STG.E.64 desc[UR12][R18.64], R26 ;  /* 0x0000001a12007986 */ /* 0x0003e2000c101b0c */
[----:B------:R-:W-:-:S05]  /*0df0*/  FFMA R34, R34, UR14, R9 ;  /* 0x0000000e22227c23 */ /* 0x000fca0008000009 */
[----:B0-----:R-:W-:-:S13]  /*0e00*/  FSETP.GT.AND P0, PT, R34, UR4, PT ;  /* 0x0000000422007c0b */ /* 0x001fda000bf04000 */
[--C-:B------:R-:W-:Y:S01]  /*0e10*/  @P0 FADD R7, R7, R34.reuse ;  /* 0x0000002207070221 */ /* 0x100fe20000000000 */
[----:B-1----:R-:W-:-:S07]  /*0e20*/  @P0 IMAD.MOV.U32 R10, RZ, RZ, R34 ;  /* 0x000000ffff0a0224 */ /* 0x002fce00078e0022 */
.L_x_12:
[----:B------:R-:W-:Y:S05]  /*0e30*/  BSYNC.RECONVERGENT B1 ;  /* 0x0000000000017941 */ /* 0x000fea0003800200 */
.L_x_11:
[----:B------:R-:W-:Y:S04]  /*0e40*/  BSSY.RECONVERGENT B1, `(.L_x_13) ;  /* 0x0000026000017945 */ /* 0x000fe80003800200 */
[----:B------:R-:W-:Y:S05]  /*0e50*/  @P4 BRA `(.L_x_14) ;  /* 0x0000000000904947 */ /* 0x000fea0003800000 */
[----:B------:R-:W2:Y:S01]  /*0e60*/  LDG.E.64 R26, desc[UR12][R18.64] ;  /* 0x0000000c121a7981 */ /* 0x000ea2000c1e1b00 */
[----:B------:R-:W0:Y:S01]  /*0e70*/  LDCU.64 UR4, c[0x0][0x388] ;  /* 0x00007100ff0477ac */ /* 0x000e220008000a00 */
[----:B------:R-:W-:Y:S02]  /*0e80*/  MOV R22, UR10 ;  /* 0x0000000a00167c02 */ /* 0x000fe40008000f00 */
[----:B------:R-:W3:Y:S03]  /*0e90*/  LDG.E.64 R20, desc[UR12][R18.64+0x10] ;  /* 0x0000100c12147981 */ /* 0x000ee6000c1e1b00 */
[----:B------:R-:W-:-:S05]  /*0ea0*/  IMAD R22, R3, R22, UR10 ;  /* 0x0000000a03167e24 */ /* 0x000fca000f8e0216 */
[----:B------:R-:W-:Y:S02]  /*0eb0*/  SHF.R.S32.HI R24, RZ, 0x1f, R22 ;  /* 0x0000001fff187819 */ /* 0x000fe40000011416 */
[----:B------:R-:W-:-:S04]  /*0ec0*/  IADD3 R22, P0, PT, R5, R22, RZ ;  /* 0x0000001605167210 */ /* 0x000fc80007f1e0ff */
[----:B------:R-:W-:Y:S02]  /*0ed0*/  LEA.HI.X.SX32 R9, R5, R24, 0x1, P0 ;  /* 0x0000001805097211 */ /* 0x000fe400000f0eff */
[C---:B0-----:R-:W-:Y:S01]  /*0ee0*/  LEA R24, P0, R22.reuse, UR4, 0x2 ;  /* 0x0000000416187c11 */ /* 0x041fe2000f8010ff */
[----:B------:R-:W0:Y:S03]  /*0ef0*/  LDCU UR4, c[0x0][0x3ac] ;  /* 0x00007580ff0477ac */ /* 0x000e260008000800 */
[----:B------:R-:W-:Y:S02]  /*0f00*/  LEA.HI.X R25, R22, UR5, R9, 0x2, P0 ;  /* 0x0000000516197c11 */ /* 0x000fe400080f1409 */
[----:B------:R-:W4:Y:S04]  /*0f10*/  LDG.E.64 R22, desc[UR12][R18.64+0x8] ;  /* 0x0000080c12167981 */ /* 0x000f28000c1e1b00 */
[----:B------:R1:W4:Y:S01]  /*0f20*/  LDG.E R9, desc[UR12][R24.64+-0x4] ;  /* 0xfffffc0c18097981 */ /* 0x000322000c1e1900 */
[----:B------:R-:W-:Y:S01]  /*0f30*/  IMAD.MOV.U32 R34, RZ, RZ, 0x2f800000 ;  /* 0x2f800000ff227424 */ /* 0x000fe200078e00ff */
[----:B--2---:R-:W-:-:S02]  /*0f40*/  SHF.R.U32.HI R28, RZ, 0x2, R27 ;  /* 0x00000002ff1c7819 */ /* 0x004fc4000001161b */
[----:B------:R-:W-:Y:S02]  /*0f50*/  IADD3 R26, PT, PT, R26, 0x587c5, RZ ;  /* 0x000587c51a1a7810 */ /* 0x000fe40007ffe0ff */
[----:B------:R-:W-:Y:S01]  /*0f60*/  LOP3.LUT R28, R28, R27, RZ, 0x3c, !PT ;  /* 0x0000001b1c1c7212 */ /* 0x000fe200078e3cff */
[----:B---3--:R-:W-:Y:S02]  /*0f70*/  IMAD.SHL.U32 R11, R21, 0x10, RZ ;  /* 0x00000010150b7824 */ /* 0x008fe400078e00ff */
[----:B-1----:R-:W-:Y:S02]  /*0f80*/  IMAD.MOV.U32 R25, RZ, RZ, R20 ;  /* 0x000000ffff197224 */ /* 0x002fe400078e0014 */
[----:B------:R-:W-:-:S05]  /*0f90*/  IMAD.SHL.U32 R13, R28, 0x2, RZ ;  /* 0x000000021c0d7824 */ /* 0x000fca00078e00ff */
[----:B------:R-:W-:-:S04]  /*0fa0*/  LOP3.LUT R28, R28, R13, R11, 0x96, !PT ;  /* 0x0000000d1c1c7212 */ /* 0x000fc800078e960b */
[-C--:B------:R-:W-:Y:S02]  /*0fb0*/  LOP3.LUT R29, R28, R21.reuse, RZ, 0x3c, !PT ;  /* 0x000000151c1d7212 */ /* 0x080fe400078e3cff */
[----:B------:R-:W-:-:S03]  /*0fc0*/  MOV R28, R21 ;  /* 0x00000015001c7202 */ /* 0x000fc60000000f00 */
[----:B------:R-:W-:Y:S02]  /*0fd0*/  IMAD.IADD R11, R29, 0x1, R26 ;  /* 0x000000011d0b7824 */ /* 0x000fe400078e021a */
[----:B------:R1:W-:Y:S01]  /*0fe0*/  STG.E.64 desc[UR12][R18.64+0x10], R28 ;  /* 0x0000101c12007986 */ /* 0x0003e2000c101b0c */
[----:B----4-:R-:W-:Y:S01]  /*0ff0*/  MOV R24, R23 ;  /* 0x0000001700187202 */ /* 0x010fe20000000f00 */
[----:B------:R-:W-:Y:S01]  /*1000*/  IMAD.MOV.U32 R27, RZ, RZ, R22 ;  /* 0x000000ffff1b7224 */ /* 0x000fe200078e0016 */
[----:B------:R-:W-:Y:S01]  /*1010*/  I2FP.F32.U32 R11, R11 ;  /* 0x0000000b000b7245 */ /* 0x000fe20000201000 */
[----:B-----5:R-:W-:Y:S02]  /*1020*/  FADD R9, R2, -R9 ;  /* 0x8000000902097221 */ /* 0x020fe40000000000 */
[----:B------:R1:W-:Y:S02]  /*1030*/  STG.E.64 desc[UR12][R18.64+0x8], R24 ;  /* 0x0000081812007986 */ /* 0x0003e4000c101b0c */
[----:B------:R-:W-:-:S02]  /*1040*/  FFMA R34, R11, R34, 1.1641532182693481445e-10 ;  /* 0x2f0000000b227423 */ /* 0x000fc40000000022 */
[----:B------:R1:W-:Y:S02]  /*1050*/  STG.E.64 desc[UR12][R18.64], R26 ;  /* 0x0000001a12007986 */ /* 0x0003e4000c101b0c */
[----:B------:R-:W-:-:S05]  /*1060*/  FFMA R34, R34, UR14, R9 ;  /* 0x0000000e22227c23 */ /* 0x000fca0008000009 */
[----:B0-----:R-:W-:-:S13]  /*1070*/  FSETP.GT.AND P0, PT, R34, UR4, PT ;  /* 0x0000000422007c0b */ /* 0x001fda000bf04000 */
[--C-:B------:R-:W-:Y:S01]  /*1080*/  @P0 FADD R7, R7, R34.reuse ;  /* 0x0000002207070221 */ /* 0x100fe20000000000 */
[----:B-1----:R-:W-:-:S07]  /*1090*/  @P0 IMAD.MOV.U32 R12, RZ, RZ, R34 ;  /* 0x000000ffff0c0224 */ /* 0x002fce00078e0022 */
.L_x_14:
[----:B------:R-:W-:Y:S05]  /*10a0*/  BSYNC.RECONVERGENT B1 ;  /* 0x0000000000017941 */ /* 0x000fea0003800200 */
.L_x_13:
        /* <DEDUP_REMOVED lines=16> */
[----:B--2---:R-:W-:Y:S01]  /*11b0*/  SHF.R.U32.HI R28, RZ, 0x2, R27 ;  /* 0x00000002ff1c7819 */ /* 0x004fe2000001161b */
[----:B------:R-:W-:-:S03]  /*11c0*/  VIADD R26, R26, 0x587c5 ;  /* 0x000587c51a1a7836 */ /* 0x000fc60000000000 */
[----:B------:R-:W-:Y:S02]  /*11d0*/  LOP3.LUT R28, R28, R27, RZ, 0x3c, !PT ;  /* 0x0000001b1c1c7212 */ /* 0x000fe400078e3cff */
[----:B---3--:R-:W-:Y:S02]  /*11e0*/  SHF.L.U32 R11, R21, 0x4, RZ ;  /* 0x00000004150b7819 */ /* 0x008fe400000006ff */
[----:B-1----:R-:W-:Y:S01]  /*11f0*/  MOV R25, R20 ;  /* 0x0000001400197202 */ /* 0x002fe20000000f00 */
[----:B------:R-:W-:-:S05]  /*1200*/  IMAD.SHL.U32 R13, R28, 0x2, RZ ;  /* 0x000000021c0d7824 */ /* 0x000fca00078e00ff */
[----:B------:R-:W-:-:S04]  /*1210*/  LOP3.LUT R28, R28, R13, R11, 0x96, !PT ;  /* 0x0000000d1c1c7212 */ /* 0x000fc800078e960b */
[----:B------:R-:W-:Y:S01]  /*1220*/  LOP3.LUT R29, R28, R21, RZ, 0x3c, !PT ;  /* 0x000000151c1d7212 */ /* 0x000fe200078e3cff */
[----:B------:R-:W-:-:S03]  /*1230*/  IMAD.MOV.U32 R28, RZ, RZ, R21 ;  /* 0x000000ffff1c7224 */ /* 0x000fc600078e0015 */
[----:B------:R-:W-:Y:S02]  /*1240*/  IADD3 R11, PT, PT, R29, R26, RZ ;  /* 0x0000001a1d0b7210 */ /* 0x000fe40007ffe0ff */
[----:B------:R1:W-:Y:S01]  /*1250*/  STG.E.64 desc[UR12][R18.64+0x10], R28 ;  /* 0x0000101c12007986 */ /* 0x0003e2000c101b0c */
[----:B----4-:R-:W-:Y:S01]  /*1260*/  IMAD.MOV.U32 R24, RZ, RZ, R23 ;  /* 0x000000ffff187224 */ /* 0x010fe200078e0017 */
[----:B------:R-:W-:Y:S01]  /*1270*/  I2FP.F32.U32 R11, R11 ;  /* 0x0000000b000b7245 */ /* 0x000fe20000201000 */
[----:B------:R-:W-:Y:S02]  /*1280*/  IMAD.MOV.U32 R27, RZ, RZ, R22 ;  /* 0x000000ffff1b7224 */ /* 0x000fe400078e0016 */
[----:B-----5:R-:W-:Y:S01]  /*1290*/  FADD R9, R2, -R9 ;  /* 0x8000000902097221 */ /* 0x020fe20000000000 */
[----:B------:R1:W-:Y:S01]  /*12a0*/  STG.E.64 desc[UR12][R18.64+0x8], R24 ;  /* 0x0000081812007986 */ /* 0x0003e2000c101b0c */
[----:B------:R-:W-:-:S03]  /*12b0*/  FFMA R34, R11, R34, 1.1641532182693481445e-10 ;  /* 0x2f0000000b227423 */ /* 0x000fc60000000022 */
[----:B------:R1:W-:Y:S01]  /*12c0*/  STG.E.64 desc[UR12][R18.64], R26 ;  /* 0x0000001a12007986 */ /* 0x0003e2000c101b0c */
[----:B------:R-:W-:-:S05]  /*12d0*/  FFMA R34, R34, UR14, R9 ;  /* 0x0000000e22227c23 */ /* 0x000fca0008000009 */
[----:B0-----:R-:W-:-:S13]  /*12e0*/  FSETP.GT.AND P0, PT, R34, UR4, PT ;  /* 0x0000000422007c0b */ /* 0x001fda000bf04000 */
[----:B------:R-:W-:Y:S01]  /*12f0*/  @P0 FADD R7, R7, R34 ;  /* 0x0000002207070221 */ /* 0x000fe20000000000 */
[----:B-1----:R-:W-:-:S07]  /*1300*/  @P0 MOV R14, R34 ;  /* 0x00000022000e0202 */ /* 0x002fce0000000f00 */
.L_x_16:
[----:B------:R-:W-:Y:S05]  /*1310*/  BSYNC.RECONVERGENT B1 ;  /* 0x0000000000017941 */ /* 0x000fea0003800200 */
.L_x_15:
[----:B------:R-:W-:Y:S01]  /*1320*/  IMAD.MOV.U32 R36, RZ, RZ, RZ ;  /* 0x000000ffff247224 */ /* 0x000fe200078e00ff */
[----:B------:R-:W-:Y:S06]  /*1330*/  @P3 BRA `(.L_x_17) ;  /* 0x0000002400ec3947 */ /* 0x000fec0003800000 */
[----:B------:R-:W2:Y:S01]  /*1340*/  LDG.E.64 R24, desc[UR12][R18.64] ;  /* 0x0000000c12187981 */ /* 0x000ea2000c1e1b00 */
[----:B------:R-:W0:Y:S01]  /*1350*/  LDCU.64 UR4, c[0x0][0x388] ;  /* 0x00007100ff0477ac */ /* 0x000e220008000a00 */
[----:B------:R-:W-:Y:S02]  /*1360*/  IMAD.U32 R22, RZ, RZ, UR10 ;  /* 0x0000000aff167e24 */ /* 0x000fe4000f8e00ff */
[----:B------:R-:W3:Y:S02]  /*1370*/  LDG.E.64 R20, desc[UR12][R18.64+0x10] ;  /* 0x0000100c12147981 */ /* 0x000ee4000c1e1b00 */
[----:B------:R-:W-:-:S05]  /*1380*/  IMAD R22, R3, R22, UR10 ;  /* 0x0000000a03167e24 */ /* 0x000fca000f8e0216 */
[----:B------:R-:W-:Y:S02]  /*1390*/  SHF.R.S32.HI R26, RZ, 0x1f, R22 ;  /* 0x0000001fff1a7819 */ /* 0x000fe40000011416 */
[C---:B------:R-:W-:Y:S02]  /*13a0*/  IADD3 R9, P0, PT, R5.reuse, R22, RZ ;  /* 0x0000001605097210 */ /* 0x040fe40007f1e0ff */
[----:B------:R-:W4:Y:S02]  /*13b0*/  LDG.E.64 R22, desc[UR12][R18.64+0x8] ;  /* 0x0000080c12167981 */ /* 0x000f24000c1e1b00 */
[----:B------:R-:W-:Y:S02]  /*13c0*/  LEA.HI.X.SX32 R26, R5, R26, 0x1, P0 ;  /* 0x0000001a051a7211 */ /* 0x000fe400000f0eff */
[C---:B0-----:R-:W-:Y:S01]  /*13d0*/  LEA R34, P0, R9.reuse, UR4, 0x2 ;  /* 0x0000000409227c11 */ /* 0x041fe2000f8010ff */
[----:B------:R-:W-:Y:S01]  /*13e0*/  HFMA2 R38, -RZ, RZ, 0.1171875, 0 ;  /* 0x2f800000ff267431 */ /* 0x000fe200000001ff */
[----:B------:R-:W0:Y:S02]  /*13f0*/  LDCU UR4, c[0x0][0x3ac] ;  /* 0x00007580ff0477ac */ /* 0x000e240008000800 */
[----:B------:R-:W-:-:S06]  /*1400*/  LEA.HI.X R35, R9, UR5, R26, 0x2, P0 ;  /* 0x0000000509237c11 */ /* 0x000fcc00080f141a */
[----:B------:R-:W4:Y:S01]  /*1410*/  LDG.E R35, desc[UR12][R34.64+0x4] ;  /* 0x0000040c22237981 */ /* 0x000f22000c1e1900 */
[----:B--2---:R-:W-:Y:S01]  /*1420*/  SHF.R.U32.HI R26, RZ, 0x2, R25 ;  /* 0x00000002ff1a7819 */ /* 0x004fe20000011619 */
[----:B------:R-:W-:-:S03]  /*1430*/  VIADD R24, R24, 0x587c5 ;  /* 0x000587c518187836 */ /* 0x000fc60000000000 */
[----:B------:R-:W-:Y:S01]  /*1440*/  LOP3.LUT R26, R26, R25, RZ, 0x3c, !PT ;  /* 0x000000191a1a7212 */ /* 0x000fe200078e3cff */
[----:B---3--:R-:W-:Y:S01]  /*1450*/  IMAD.MOV.U32 R27, RZ, RZ, R20 ;  /* 0x000000ffff1b7224 */ /* 0x008fe200078e0014 */
[----:B------:R-:W-:Y:S01]  /*1460*/  SHF.L.U32 R9, R21, 0x4, RZ ;  /* 0x0000000415097819 */ /* 0x000fe200000006ff */
[----:B------:R-:W-:Y:S02]  /*1470*/  IMAD.MOV.U32 R28, RZ, RZ, R21 ;  /* 0x000000ffff1c7224 */ /* 0x000fe400078e0015 */
[----:B------:R-:W-:-:S05]  /*1480*/  IMAD.SHL.U32 R11, R26, 0x2, RZ ;  /* 0x000000021a0b7824 */ /* 0x000fca00078e00ff */
[----:B------:R-:W-:Y:S02]  /*1490*/  LOP3.LUT R26, R26, R11, R9, 0x96, !PT ;  /* 0x0000000b1a1a7212 */ /* 0x000fe400078e9609 */
[----:B----4-:R-:W-:Y:S02]  /*14a0*/  MOV R25, R22 ;  /* 0x0000001600197202 */ /* 0x010fe40000000f00 */
[----:B------:R-:W-:Y:S01]  /*14b0*/  LOP3.LUT R29, R26, R21, RZ, 0x3c, !PT ;  /* 0x000000151a1d7212 */ /* 0x000fe200078e3cff */
[----:B------:R-:W-:Y:S02]  /*14c0*/  IMAD.MOV.U32 R26, RZ, RZ, R23 ;  /* 0x000000ffff1a7224 */ /* 0x000fe400078e0017 */
[----:B------:R1:W-:Y:S02]  /*14d0*/  STG.E.64 desc[UR12][R18.64], R24 ;  /* 0x0000001812007986 */ /* 0x0003e4000c101b0c */
[----:B------:R-:W-:Y:S02]  /*14e0*/  IMAD.IADD R9, R29, 0x1, R24 ;  /* 0x000000011d097824 */ /* 0x000fe400078e0218 */
[----:B------:R1:W-:Y:S03]  /*14f0*/  STG.E.64 desc[UR12][R18.64+0x8], R26 ;  /* 0x0000081a12007986 */ /* 0x0003e6000c101b0c */
[----:B------:R-:W-:Y:S01]  /*1500*/  I2FP.F32.U32 R9, R9 ;  /* 0x0000000900097245 */ /* 0x000fe20000201000 */
[----:B-----5:R-:W-:Y:S01]  /*1510*/  FADD R35, R2, -R35 ;  /* 0x8000002302237221 */ /* 0x020fe20000000000 */
[----:B------:R1:W-:Y:S03]  /*1520*/  STG.E.64 desc[UR12][R18.64+0x10], R28 ;  /* 0x0000101c12007986 */ /* 0x0003e6000c101b0c */
[----:B------:R-:W-:-:S04]  /*1530*/  FFMA R20, R9, R38, 1.1641532182693481445e-10 ;  /* 0x2f00000009147423 */ /* 0x000fc80000000026 */
[----:B------:R-:W-:-:S05]  /*1540*/  FFMA R20, R20, UR14, R35 ;  /* 0x0000000e14147c23 */ /* 0x000fca0008000023 */
[----:B0-----:R-:W-:-:S13]  /*1550*/  FSETP.GT.AND P0, PT, R20, UR4, PT ;  /* 0x0000000414007c0b */ /* 0x001fda000bf04000 */
[----:B-1----:R-:W-:Y:S05]  /*1560*/  @!P0 BRA `(.L_x_17) ;  /* 0x0000002400608947 */ /* 0x002fea0003800000 */
[----:B------:R-:W-:Y:S01]  /*1570*/  FADD R7, R7, R20 ;  /* 0x0000001407077221 */ /* 0x000fe20000000000 */
[----:B------:R-:W-:Y:S01]  /*1580*/  MOV R36, R20 ;  /* 0x0000001400247202 */ /* 0x000fe20000000f00 */
[----:B------:R-:W-:Y:S06]  /*1590*/  BRA `(.L_x_17) ;  /* 0x0000002400547947 */ /* 0x000fec0003800000 */
.L_x_2:
[----:B------:R-:W0:Y:S01]  /*15a0*/  LDCU.64 UR6, c[0x0][0x388] ;  /* 0x00007100ff0677ac */ /* 0x000e220008000a00 */
[----:B------:R-:W-:Y:S01]  /*15b0*/  IMAD.U32 R4, RZ, RZ, UR10 ;  /* 0x0000000aff047e24 */ /* 0x000fe2000f8e00ff */
[C---:B------:R-:W-:Y:S01]  /*15c0*/  ISETP.GT.AND P3, PT, R5.reuse, UR10, PT ;  /* 0x0000000a05007c0c */ /* 0x040fe2000bf64270 */
[----:B------:R-:W-:Y:S01]  /*15d0*/  VIADD R6, R5, 0x1 ;  /* 0x0000000105067836 */ /* 0x000fe20000000000 */
[----:B------:R-:W-:Y:S01]  /*15e0*/  SHF.R.S32.HI R9, RZ, 0x1f, R5 ;  /* 0x0000001fff097819 */ /* 0x000fe20000011405 */
[----:B------:R-:W-:Y:S01]  /*15f0*/  IMAD R4, R3, R4, -UR10 ;  /* 0x8000000a03047e24 */ /* 0x000fe2000f8e0204 */
[----:B------:R-:W-:Y:S01]  /*1600*/  ISETP.LT.OR P3, PT, R5, 0x1, P3 ;  /* 0x000000010500780c */ /* 0x000fe20001f61670 */
[----:B------:R-:W-:Y:S01]  /*1610*/  VIADD R10, R3, 0x1 ;  /* 0x00000001030a7836 */ /* 0x000fe20000000000 */
[----:B------:R-:W-:Y:S01]  /*1620*/  ISETP.GE.AND P1, PT, R6, UR10, PT ;  /* 0x0000000a06007c0c */ /* 0x000fe2000bf26270 */
[----:B------:R-:W-:Y:S01]  /*1630*/  BSSY.RECONVERGENT B1, `(.L_x_18) ;  /* 0x0000015000017945 */ /* 0x000fe20003800200 */
[----:B------:R-:W-:-:S02]  /*1640*/  IADD3 R6, P0, PT, R5, R4, RZ ;  /* 0x0000000405067210 */ /* 0x000fc40007f1e0ff */
[----:B------:R-:W-:Y:S02]  /*1650*/  IADD3 R8, PT, PT, R3, -0x1, RZ ;  /* 0xffffffff03087810 */ /* 0x000fe40007ffe0ff */
[----:B------:R-:W-:Y:S01]  /*1660*/  LEA.HI.X.SX32 R7, R4, R9, 0x1, P0 ;  /* 0x0000000904077211 */ /* 0x000fe200000f0eff */
[----:B------:R-:W-:Y:S01]  /*1670*/  IMAD.MOV.U32 R4, RZ, RZ, RZ ;  /* 0x000000ffff047224 */ /* 0x000fe200078e00ff */
[----:B------:R-:W-:Y:S02]  /*1680*/  ISETP.LT.OR P1, PT, R5, -0x1, P1 ;  /* 0xffffffff0500780c */ /* 0x000fe40000f21670 */
[----:B0-----:R-:W-:Y:S02]  /*1690*/  LEA R18, P0, R6, UR6, 0x2 ;  /* 0x0000000606127c11 */ /* 0x001fe4000f8010ff */
[----:B------:R-:W-:Y:S02]  /*16a0*/  ISETP.GE.U32.AND P2, PT, R8, UR11, PT ;  /* 0x0000000b08007c0c */ /* 0x000fe4000bf46070 */
[----:B------:R-:W-:Y:S01]  /*16b0*/  LEA.HI.X R19, R6, UR7, R7, 0x2, P0 ;  /* 0x0000000706137c11 */ /* 0x000fe200080f1407 */
[----:B------:R-:W-:Y:S01]  /*16c0*/  HFMA2 R7, -RZ, RZ, 0, 0 ;  /* 0x00000000ff077431 */ /* 0x000fe200000001ff */
[----:B------:R-:W-:-:S02]  /*16d0*/  ISETP.GE.U32.OR P6, PT, R8, UR11, P3 ;  /* 0x0000000b08007c0c */ /* 0x000fc40009fc6470 */
[----:B------:R-:W-:Y:S02]  /*16e0*/  ISETP.GE.U32.OR P5, PT, R8, UR11, P1 ;  /* 0x0000000b08007c0c */ /* 0x000fe40008fa6470 */
[C---:B------:R-:W-:Y:S02]  /*16f0*/  ISETP.GE.U32.AND P0, PT, R10.reuse, UR11, PT ;  /* 0x0000000b0a007c0c */ /* 0x040fe4000bf06070 */
[----:B------:R-:W-:Y:S01]  /*1700*/  ISETP.GE.U32.OR P4, PT, R10, UR11, P3 ;  /* 0x0000000b0a007c0c */ /* 0x000fe20009f86470 */
[----:B------:R-:W-:-:S12]  /*1710*/  @P3 BRA `(.L_x_19) ;  /* 0x0000000000183947 */ /* 0x000fd80003800000 */
[----:B------:R-:W2:Y:S01]  /*1720*/  LDG.E R11, desc[UR12][R32.64+-0x4] ;  /* 0xfffffc0c200b7981 */ /* 0x000ea2000c1e1900 */
[----:B------:R-:W0:Y:S01]  /*1730*/  LDCU UR4, c[0x0][0x3ac] ;  /* 0x00007580ff0477ac */ /* 0x000e220008000800 */
[----:B--2--5:R-:W-:-:S05]  /*1740*/  FADD R11, R2, -R11 ;  /* 0x8000000b020b7221 */ /* 0x024fca0000000000 */
[----:B0-----:R-:W-:-:S13]  /*1750*/  FSETP.GT.AND P3, PT, R11, UR4, PT ;  /* 0x000000040b007c0b */ /* 0x001fda000bf64000 */
[--C-:B------:R-:W-:Y:S01]  /*1760*/  @P3 FADD R7, RZ, R11.reuse ;  /* 0x0000000bff073221 */ /* 0x100fe20000000000 */
[----:B------:R-:W-:-:S07]  /*1770*/  @P3 IMAD.MOV.U32 R4, RZ, RZ, R11 ;  /* 0x000000ffff043224 */ /* 0x000fce00078e000b */
.L_x_19:
[----:B------:R-:W-:Y:S05]  /*1780*/  BSYNC.RECONVERGENT B1 ;  /* 0x0000000000017941 */ /* 0x000fea0003800200 */
.L_x_18:
[----:B------:R-:W-:Y:S01]  /*1790*/  BSSY.RECONVERGENT B1, `(.L_x_20) ;  /* 0x000000d000017945 */ /* 0x000fe20003800200 */
[----:B------:R-:W-:Y:S01]  /*17a0*/  ISETP.GE.U32.OR P3, PT, R10, UR11, P1 ;  /* 0x0000000b0a007c0c */ /* 0x000fe20008f66470 */
[----:B------:R-:W-:Y:S01]  /*17b0*/  IMAD.MOV.U32 R6, RZ, RZ, RZ ;  /* 0x000000ffff067224 */ /* 0x000fe200078e00ff */
[C---:B------:R-:W-:Y:S02]  /*17c0*/  ISETP.LT.OR P2, PT, R5.reuse, RZ, P2 ;  /* 0x000000ff0500720c */ /* 0x040fe40001741670 */
[----:B------:R-:W-:Y:S02]  /*17d0*/  ISETP.LT.OR P0, PT, R5, RZ, P0 ;  /* 0x000000ff0500720c */ /* 0x000fe40000701670 */
[----:B------:R-:W-:Y:S01]  /*17e0*/  MOV R8, RZ ;  /* 0x000000ff00087202 */ /* 0x000fe20000000f00 */
[----:B------:R-:W-:Y:S10]  /*17f0*/  @P1 BRA `(.L_x_21) ;  /* 0x0000000000181947 */ /* 0x000ff40003800000 */
[----:B------:R-:W2:Y:S01]  /*1800*/  LDG.E R11, desc[UR12][R32.64+0x4] ;  /* 0x0000040c200b7981 */ /* 0x000ea2000c1e1900 */
[----:B------:R-:W0:Y:S01]  /*1810*/  LDCU UR4, c[0x0][0x3ac] ;  /* 0x00007580ff0477ac */ /* 0x000e220008000800 */
[----:B--2--5:R-:W-:-:S05]  /*1820*/  FADD R10, R2, -R11 ;  /* 0x8000000b020a7221 */ /* 0x024fca0000000000 */
[----:B0-----:R-:W-:-:S13]  /*1830*/  FSETP.GT.AND P1, PT, R10, UR4, PT ;  /* 0x000000040a007c0b */ /* 0x001fda000bf24000 */
[--C-:B------:R-:W-:Y:S01]  /*1840*/  @P1 FADD R7, R7, R10.reuse ;  /* 0x0000000a07071221 */ /* 0x100fe20000000000 */
[----:B------:R-:W-:-:S07]  /*1850*/  @P1 IMAD.MOV.U32 R8, RZ, RZ, R10 ;  /* 0x000000ffff081224 */ /* 0x000fce00078e000a */
.L_x_21:
[----:B------:R-:W-:Y:S05]  /*1860*/  BSYNC.RECONVERGENT B1 ;  /* 0x0000000000017941 */ /* 0x000fea0003800200 */
.L_x_20:
[----:B------:R-:W-:Y:S04]  /*1870*/  BSSY.RECONVERGENT B1, `(.L_x_22) ;  /* 0x000000c000017945 */ /* 0x000fe80003800200 */
[----:B------:R-:W-:Y:S05]  /*1880*/  @P2 BRA `(.L_x_23) ;  /* 0x0000000000282947 */ /* 0x000fea0003800000 */
[----:B------:R-:W-:Y:S01]  /*1890*/  IMAD.U32 R10, RZ, RZ, UR10 ;  /* 0x0000000aff0a7e24 */ /* 0x000fe2000f8e00ff */
[----:B------:R-:W0:Y:S03]  /*18a0*/  LDCU UR4, c[0x0][0x3ac] ;  /* 0x00007580ff0477ac */ /* 0x000e260008000800 */
[----:B------:R-:W-:-:S05]  /*18b0*/  IMAD R10, R3, R10, -UR10 ;  /* 0x8000000a030a7e24 */ /* 0x000fca000f8e020a */
[----:B------:R-:W-:-:S05]  /*18c0*/  IADD3 R11, PT, PT, R5, R10, RZ ;  /* 0x0000000a050b7210 */ /* 0x000fca0007ffe0ff */
[----:B------:R-:W-:-:S06]  /*18d0*/  IMAD.WIDE R38, R11, 0x4, R38 ;  /* 0x000000040b267825 */ /* 0x000fcc00078e0226 */
[----:B------:R-:W2:Y:S02]  /*18e0*/  LDG.E R39, desc[UR12][R38.64] ;  /* 0x0000000c26277981 */ /* 0x000ea4000c1e1900 */
[----:B--2--5:R-:W-:-:S05]  /*18f0*/  FADD R10, R2, -R39 ;  /* 0x80000027020a7221 */ /* 0x024fca0000000000 */
[----:B0-----:R-:W-:-:S13]  /*1900*/  FSETP.GT.AND P1, PT, R10, UR4, PT ;  /* 0x000000040a007c0b */ /* 0x001fda000bf24000 */
[--C-:B------:R-:W-:Y:S01]  /*1910*/  @P1 FADD R7, R7, R10.reuse ;  /* 0x0000000a07071221 */ /* 0x100fe20000000000 */
[----:B------:R-:W-:-:S07]  /*1920*/  @P1 IMAD.MOV.U32 R6, RZ, RZ, R10 ;  /* 0x000000ffff061224 */ /* 0x000fce00078e000a */
.L_x_23:
[----:B------:R-:W-:Y:S05]  /*1930*/  BSYNC.RECONVERGENT B1 ;  /* 0x0000000000017941 */ /* 0x000fea0003800200 */
.L_x_22:
[----:B------:R-:W-:Y:S01]  /*1940*/  BSSY.RECONVERGENT B1, `(.L_x_24) ;  /* 0x000000e000017945 */ /* 0x000fe20003800200 */
[----:B------:R-:W-:Y:S02]  /*1950*/  HFMA2 R10, -RZ, RZ, 0, 0 ;  /* 0x00000000ff0a7431 */ /* 0x000fe400000001ff */
[----:B------:R-:W-:Y:S02]  /*1960*/  IMAD.MOV.U32 R16, RZ, RZ, RZ ;  /* 0x000000ffff107224 */ /* 0x000fe400078e00ff */
[----:B------:R-:W-:Y:S02]  /*1970*/  IMAD.MOV.U32 R12, RZ, RZ, RZ ;  /* 0x000000ffff0c7224 */ /* 0x000fe400078e00ff */
[----:B------:R-:W-:Y:S01]  /*1980*/  IMAD.MOV.U32 R14, RZ, RZ, RZ ;  /* 0x000000ffff0e7224 */ /* 0x000fe200078e00ff */
[----:B------:R-:W-:Y:S06]  /*1990*/  @P0 BRA `(.L_x_25) ;  /* 0x0000000000200947 */ /* 0x000fec0003800000 */
[----:B------:R-:W-:Y:S01]  /*19a0*/  MOV R21, UR10 ;  /* 0x0000000a00157c02 */ /* 0x000fe20008000f00 */
[----:B------:R-:W0:Y:S04]  /*19b0*/  LDCU UR4, c[0x0][0x3ac] ;  /* 0x00007580ff0477ac */ /* 0x000e280008000800 */
[----:B------:R-:W-:-:S06]  /*19c0*/  IMAD.WIDE R20, R21, 0x4, R32 ;  /* 0x0000000415147825 */ /* 0x000fcc00078e0220 */
[----:B------:R-:W2:Y:S02]  /*19d0*/  LDG.E R21, desc[UR12][R20.64] ;  /* 0x0000000c14157981 */ /* 0x000ea4000c1e1900 */
[----:B--2--5:R-:W-:-:S05]  /*19e0*/  FADD R22, R2, -R21 ;  /* 0x8000001502167221 */ /* 0x024fca0000000000 */
[----:B0-----:R-:W-:-:S13]  /*19f0*/  FSETP.GT.AND P0, PT, R22, UR4, PT ;  /* 0x0000000416007c0b */ /* 0x001fda000bf04000 */
[--C-:B------:R-:W-:Y:S01]  /*1a00*/  @P0 FADD R7, R7, R22.reuse ;  /* 0x0000001607070221 */ /* 0x100fe20000000000 */
[----:B------:R-:W-:-:S07]  /*1a10*/  @P0 IMAD.MOV.U32 R16, RZ, RZ, R22 ;  /* 0x000000ffff100224 */ /* 0x000fce00078e0016 */
.L_x_25:
[----:B------:R-:W-:Y:S05]  /*1a20*/  BSYNC.RECONVERGENT B1 ;  /* 0x0000000000017941 */ /* 0x000fea0003800200 */
.L_x_24:
[----:B------:R-:W-:Y:S04]  /*1a30*/  BSSY.RECONVERGENT B1, `(.L_x_26) ;  /* 0x0000008000017945 */ /* 0x000fe80003800200 */
[----:B------:R-:W-:Y:S05]  /*1a40*/  @P6 BRA `(.L_x_27) ;  /* 0x0000000000186947 */ /* 0x000fea0003800000 */
[----:B------:R-:W2:Y:S01]  /*1a50*/  LDG.E R11, desc[UR12][R18.64+-0x4] ;  /* 0xfffffc0c120b7981 */ /* 0x000ea2000c1e1900 */
[----:B------:R-:W0:Y:S01]  /*1a60*/  LDCU UR4, c[0x0][0x3ac] ;  /* 0x00007580ff0477ac */ /* 0x000e220008000800 */
[----:B--2--5:R-:W-:-:S05]  /*1a70*/  FADD R20, R2, -R11 ;  /* 0x8000000b02147221 */ /* 0x024fca0000000000 */
[----:B0-----:R-:W-:-:S13]  /*1a80*/  FSETP.GT.AND P0, PT, R20, UR4, PT ;  /* 0x0000000414007c0b */ /* 0x001fda000bf04000 */
[--C-:B------:R-:W-:Y:S01]  /*1a90*/  @P0 FADD R7, R7, R20.reuse ;  /* 0x0000001407070221 */ /* 0x100fe20000000000 */
[----:B------:R-:W-:-:S07]  /*1aa0*/  @P0 IMAD.MOV.U32 R10, RZ, RZ, R20 ;  /* 0x000000ffff0a0224 */ /* 0x000fce00078e0014 */
.L_x_27:
[----:B------:R-:W-:Y:S05]  /*1ab0*/  BSYNC.RECONVERGENT B1 ;  /* 0x0000000000017941 */ /* 0x000fea0003800200 */
.L_x_26:
[----:B------:R-:W-:Y:S04]  /*1ac0*/  BSSY.RECONVERGENT B1, `(.L_x_28) ;  /* 0x000000e000017945 */ /* 0x000fe80003800200 */
[----:B------:R-:W-:Y:S05]  /*1ad0*/  @P4 BRA `(.L_x_29) ;  /* 0x0000000000304947 */ /* 0x000fea0003800000 */
[----:B------:R-:W-:Y:S01]  /*1ae0*/  MOV R20, UR10 ;  /* 0x0000000a00147c02 */ /* 0x000fe20008000f00 */
[----:B------:R-:W0:Y:S04]  /*1af0*/  LDCU UR4, c[0x0][0x3ac] ;  /* 0x00007580ff0477ac */ /* 0x000e280008000800 */
[----:B------:R-:W-:-:S05]  /*1b00*/  IMAD R20, R3, R20, UR10 ;  /* 0x0000000a03147e24 */ /* 0x000fca000f8e0214 */
[----:B------:R-:W-:-:S04]  /*1b10*/  IADD3 R22, P0, PT, R5, R20, RZ ;  /* 0x0000001405167210 */ /* 0x000fc80007f1e0ff */
[----:B------:R-:W-:Y:S02]  /*1b20*/  LEA.HI.X.SX32 R11, R20, RZ, 0x1, P0 ;  /* 0x000000ff140b7211 */ /* 0x000fe400000f0eff */
[----:B------:R-:W-:-:S04]  /*1b30*/  LEA R20, P0, R22, UR6, 0x2 ;  /* 0x0000000616147c11 */ /* 0x000fc8000f8010ff */
[----:B------:R-:W-:-:S06]  /*1b40*/  LEA.HI.X R21, R22, UR7, R11, 0x2, P0 ;  /* 0x0000000716157c11 */ /* 0x000fcc00080f140b */
[----:B------:R-:W2:Y:S02]  /*1b50*/  LDG.E R21, desc[UR12][R20.64+-0x4] ;  /* 0xfffffc0c14157981 */ /* 0x000ea4000c1e1900 */
[----:B--2--5:R-:W-:-:S05]  /*1b60*/  FADD R22, R2, -R21 ;  /* 0x8000001502167221 */ /* 0x024fca0000000000 */
[----:B0-----:R-:W-:-:S13]  /*1b70*/  FSETP.GT.AND P0, PT, R22, UR4, PT ;  /* 0x0000000416007c0b */ /* 0x001fda000bf04000 */
[--C-:B------:R-:W-:Y:S01]  /*1b80*/  @P0 FADD R7, R7, R22.reuse ;  /* 0x0000001607070221 */ /* 0x100fe20000000000 */
[----:B------:R-:W-:-:S07]  /*1b90*/  @P0 IMAD.MOV.U32 R12, RZ, RZ, R22 ;  /* 0x000000ffff0c0224 */ /* 0x000fce00078e0016 */
.L_x_29:
[----:B------:R-:W-:Y:S05]  /*1ba0*/  BSYNC.RECONVERGENT B1 ;  /* 0x0000000000017941 */ /* 0x000fea0003800200 */
.L_x_28:
        /* <DEDUP_REMOVED lines=8> */
.L_x_31:
[----:B------:R-:W-:Y:S05]  /*1c30*/  BSYNC.RECONVERGENT B1 ;  /* 0x0000000000017941 */ /* 0x000fea0003800200 */
.L_x_30:
[----:B------:R-:W-:Y:S01]  /*1c40*/  MOV R36, RZ ;  /* 0x000000ff00247202 */ /* 0x000fe20000000f00 */
[----:B------:R-:W-:Y:S06]  /*1c50*/  @P3 BRA `(.L_x_17) ;  /* 0x0000001c00a43947 */ /* 0x000fec0003800000 */
[----:B------:R-:W-:Y:S01]  /*1c60*/  IMAD.U32 R18, RZ, RZ, UR10 ;  /* 0x0000000aff127e24 */ /* 0x000fe2000f8e00ff */
[----:B------:R-:W0:Y:S03]  /*1c70*/  LDCU UR4, c[0x0][0x3ac] ;  /* 0x00007580ff0477ac */ /* 0x000e260008000800 */
[----:B------:R-:W-:-:S05]  /*1c80*/  IMAD R18, R3, R18, UR10 ;  /* 0x0000000a03127e24 */ /* 0x000fca000f8e0212 */
[----:B------:R-:W-:-:S04]  /*1c90*/  IADD3 R11, P0, PT, R5, R18, RZ ;  /* 0x00000012050b7210 */ /* 0x000fc80007f1e0ff */
[----:B------:R-:W-:Y:S02]  /*1ca0*/  LEA.HI.X.SX32 R20, R18, R9, 0x1, P0 ;  /* 0x0000000912147211 */ /* 0x000fe400000f0eff */
[----:B------:R-:W-:-:S04]  /*1cb0*/  LEA R18, P0, R11, UR6, 0x2 ;  /* 0x000000060b127c11 */ /* 0x000fc8000f8010ff */
[----:B------:R-:W-:-:S06]  /*1cc0*/  LEA.HI.X R19, R11, UR7, R20, 0x2, P0 ;  /* 0x000000070b137c11 */ /* 0x000fcc00080f1414 */
[----:B------:R-:W2:Y:S02]  /*1cd0*/  LDG.E R19, desc[UR12][R18.64+0x4] ;  /* 0x0000040c12137981 */ /* 0x000ea4000c1e1900 */
[----:B--2--5:R-:W-:-:S05]  /*1ce0*/  FADD R20, R2, -R19 ;  /* 0x8000001302147221 */ /* 0x024fca0000000000 */
[----:B0-----:R-:W-:-:S13]  /*1cf0*/  FSETP.GT.AND P0, PT, R20, UR4, PT ;  /* 0x0000000414007c0b */ /* 0x001fda000bf04000 */
[----:B------:R-:W-:Y:S05]  /*1d00*/  @!P0 BRA `(.L_x_17) ;  /* 0x0000001c00788947 */ /* 0x000fea0003800000 */
[--C-:B------:R-:W-:Y:S01]  /*1d10*/  FADD R7, R7, R20.reuse ;  /* 0x0000001407077221 */ /* 0x100fe20000000000 */
[----:B------:R-:W-:Y:S01]  /*1d20*/  IMAD.MOV.U32 R36, RZ, RZ, R20 ;  /* 0x000000ffff247224 */ /* 0x000fe200078e0014 */
[----:B------:R-:W-:Y:S06]  /*1d30*/  BRA `(.L_x_17) ;  /* 0x0000001c006c7947 */ /* 0x000fec0003800000 */
.L_x_1:
[----:B------:R-:W-:Y:S05]  /*1d40*/  @!P0 BRA `(.L_x_32) ;  /* 0x0000001000e88947 */ /* 0x000fea0003800000 */
[----:B------:R-:W2:Y:S04]  /*1d50*/  LDG.E.64 R20, desc[UR12][R18.64] ;  /* 0x0000000c12147981 */ /* 0x000ea8000c1e1b00 */
[----:B------:R-:W3:Y:S04]  /*1d60*/  LDG.E.64 R12, desc[UR12][R18.64+0x10] ;  /* 0x0000100c120c7981 */ /* 0x000ee8000c1e1b00 */
[----:B------:R-:W4:Y:S01]  /*1d70*/  LDG.E.64 R16, desc[UR12][R18.64+0x8] ;  /* 0x0000080c12107981 */ /* 0x000f22000c1e1b00 */
[----:B------:R-:W-:Y:S01]  /*1d80*/  IABS R4, UR11 ;  /* 0x0000000b00047c13 */ /* 0x000fe20008000000 */
[----:B------:R-:W-:Y:S01]  /*1d90*/  UMOV UR4, URZ ;  /* 0x000000ff00047c82 */ /* 0x000fe20008000000 */
[----:B------:R-:W-:-:S02]  /*1da0*/  IABS R8, UR10 ;  /* 0x0000000a00087c13 */ /* 0x000fc40008000000 */
[----:B------:R-:W-:Y:S02]  /*1db0*/  R2UR UR15, R4 ;  /* 0x00000000040f72ca */ /* 0x000fe400000e0000 */
[----:B------:R-:W0:Y:S01]  /*1dc0*/  I2F.RP R4, R8 ;  /* 0x0000000800047306 */ /* 0x000e220000209400 */
[----:B------:R-:W-:Y:S02]  /*1dd0*/  IADD3 R6, PT, PT, R6, -0x1, RZ ;  /* 0xffffffff06067810 */ /* 0x000fe40007ffe0ff */
[----:B------:R-:W-:Y:S02]  /*1de0*/  ISETP.GE.AND P4, PT, R22, RZ, PT ;  /* 0x000000ff1600720c */ /* 0x000fe40003f86270 */
[----:B------:R-:W-:Y:S02]  /*1df0*/  ISETP.GE.AND P2, PT, R6, RZ, PT ;  /* 0x000000ff0600720c */ /* 0x000fe40003f46270 */
[----:B------:R-:W-:Y:S01]  /*1e00*/  LOP3.LUT R26, RZ, UR10, RZ, 0x33, !PT ;  /* 0x0000000aff1a7c12 */ /* 0x000fe2000f8e33ff */
[----:B------:R-:W-:Y:S08]  /*1e10*/  I2F.RP R14, R8 ;  /* 0x00000008000e7306 */ /* 0x000ff00000209400 */
[----:B------:R-:W1:Y:S08]  /*1e20*/  I2F.RP R7, UR15 ;  /* 0x0000000f00077d06 */ /* 0x000e700008209400 */
[----:B0-----:R-:W0:Y:S08]  /*1e30*/  MUFU.RCP R4, R4 ;  /* 0x0000000400047308 */ /* 0x001e300000001000 */
[----:B-1----:R-:W1:Y:S08]  /*1e40*/  MUFU.RCP R7, R7 ;  /* 0x0000000700077308 */ /* 0x002e700000001000 */
[----:B------:R-:W1:Y:S01]  /*1e50*/  MUFU.RCP R14, R14 ;  /* 0x0000000e000e7308 */ /* 0x000e620000001000 */
[----:B0-----:R-:W-:-:S07]  /*1e60*/  VIADD R10, R4, 0xffffffe ;  /* 0x0ffffffe040a7836 */ /* 0x001fce0000000000 */
[----:B------:R0:W0:Y:S01]  /*1e70*/  F2I.FTZ.U32.TRUNC.NTZ R11, R10 ;  /* 0x0000000a000b7305 */ /* 0x000022000021f000 */
[----:B-1----:R-:W-:-:S07]  /*1e80*/  IADD3 R9, PT, PT, R7, 0xffffffe, RZ ;  /* 0x0ffffffe07097810 */ /* 0x002fce0007ffe0ff */
[----:B------:R-:W1:Y:S01]  /*1e90*/  F2I.FTZ.U32.TRUNC.NTZ R9, R9 ;  /* 0x0000000900097305 */ /* 0x000e62000021f000 */
[----:B0-----:R-:W-:Y:S01]  /*1ea0*/  IMAD.MOV.U32 R10, RZ, RZ, RZ ;  /* 0x000000ffff0a7224 */ /* 0x001fe200078e00ff */
[----:B------:R-:W-:Y:S01]  /*1eb0*/  IADD3 R14, PT, PT, R14, 0xffffffe, RZ ;  /* 0x0ffffffe0e0e7810 */ /* 0x000fe20007ffe0ff */
[----:B------:R-:W-:-:S04]  /*1ec0*/  IMAD.MOV R15, RZ, RZ, -R11 ;  /* 0x000000ffff0f7224 */ /* 0x000fc800078e0a0b */
[----:B------:R-:W-:Y:S01]  /*1ed0*/  IMAD R7, R15, R8, RZ ;  /* 0x000000080f077224 */ /* 0x000fe200078e02ff */
[----:B-1----:R-:W-:-:S03]  /*1ee0*/  R2UR UR5, R9 ;  /* 0x00000000090572ca */ /* 0x002fc600000e0000 */
[----:B------:R-:W-:Y:S01]  /*1ef0*/  IMAD.HI.U32 R11, R11, R7, R10 ;  /* 0x000000070b0b7227 */ /* 0x000fe200078e000a */
[----:B------:R-:W-:Y:S01]  /*1f00*/  IABS R9, R6 ;  /* 0x0000000600097213 */ /* 0x000fe20000000000 */
[----:B------:R0:W1:Y:S01]  /*1f10*/  F2I.FTZ.U32.TRUNC.NTZ R7, R14 ;  /* 0x0000000e00077305 */ /* 0x000062000021f000 */
[----:B------:R-:W-:Y:S01]  /*1f20*/  IABS R10, R22 ;  /* 0x00000016000a7213 */ /* 0x000fe20000000000 */
[----:B------:R-:W-:Y:S02]  /*1f30*/  IMAD.MOV.U32 R6, RZ, RZ, RZ ;  /* 0x000000ffff067224 */ /* 0x000fe400078e00ff */
[----:B------:R-:W-:-:S04]  /*1f40*/  IMAD.HI.U32 R11, R11, R9, RZ ;  /* 0x000000090b0b7227 */ /* 0x000fc800078e00ff */
[----:B------:R-:W-:Y:S01]  /*1f50*/  IMAD.MOV R11, RZ, RZ, -R11 ;  /* 0x000000ffff0b7224 */ /* 0x000fe200078e0a0b */
[----:B0-----:R-:W-:Y:S01]  /*1f60*/  IABS R14, UR10 ;  /* 0x0000000a000e7c13 */ /* 0x001fe20008000000 */
[----:B------:R-:W-:Y:S02]  /*1f70*/  UIADD3 UR8, UPT, UPT, URZ, -UR5, URZ ;  /* 0x80000005ff087290 */ /* 0x000fe4000fffe0ff */
[C---:B------:R-:W-:Y:S02]  /*1f80*/  IMAD R9, R8.reuse, R11, R9 ;  /* 0x0000000b08097224 */ /* 0x040fe400078e0209 */
[----:B------:R-:W-:Y:S01]  /*1f90*/  UIMAD UR8, UR8, UR15, URZ ;  /* 0x0000000f080872a4 */ /* 0x000fe2000f8e02ff */
[----:B-1----:R-:W-:Y:S02]  /*1fa0*/  IADD3 R23, PT, PT, RZ, -R7, RZ ;  /* 0x80000007ff177210 */ /* 0x002fe40007ffe0ff */
[----:B------:R-:W-:Y:S01]  /*1fb0*/  ISETP.GT.U32.AND P0, PT, R8, R9, PT ;  /* 0x000000090800720c */ /* 0x000fe20003f04070 */
[----:B------:R-:W-:-:S02]  /*1fc0*/  UIMAD.WIDE.U32 UR6, UR5, UR8, UR4 ;  /* 0x00000008050672a5 */ /* 0x000fc4000f8e0004 */
[----:B------:R-:W-:-:S04]  /*1fd0*/  IMAD R23, R23, R8, RZ ;  /* 0x0000000817177224 */ /* 0x000fc800078e02ff */
[----:B------:R-:W-:-:S04]  /*1fe0*/  IMAD.HI.U32 R4, R10, UR7, RZ ;  /* 0x000000070a047c27 */ /* 0x000fc8000f8e00ff */
[----:B------:R-:W-:Y:S02]  /*1ff0*/  IMAD.MOV R11, RZ, RZ, -R4 ;  /* 0x000000ffff0b7224 */ /* 0x000fe400078e0a04 */
[----:B------:R-:W-:Y:S02]  /*2000*/  @!P0 IMAD.IADD R9, R9, 0x1, -R8 ;  /* 0x0000000109098824 */ /* 0x000fe400078e0a08 */
[----:B------:R-:W-:Y:S02]  /*2010*/  IMAD R10, R11, UR15, R10 ;  /* 0x0000000f0b0a7c24 */ /* 0x000fe4000f8e020a */
[----:B------:R-:W-:Y:S01]  /*2020*/  VIADD R11, R5, UR10 ;  /* 0x0000000a050b7c36 */ /* 0x000fe20008000000 */
[----:B------:R-:W-:Y:S01]  /*2030*/  ISETP.GT.U32.AND P0, PT, R8, R9, PT ;  /* 0x000000090800720c */ /* 0x000fe20003f04070 */
[----:B------:R-:W-:Y:S01]  /*2040*/  IMAD.HI.U32 R6, R7, R23, R6 ;  /* 0x0000001707067227 */ /* 0x000fe200078e0006 */
[----:B------:R-:W-:Y:S02]  /*2050*/  ISETP.LT.U32.AND P1, PT, R10, UR15, PT ;  /* 0x0000000f0a007c0c */ /* 0x000fe4000bf21070 */
[----:B------:R-:W-:-:S04]  /*2060*/  IADD3 R4, PT, PT, R11, 0x1, RZ ;  /* 0x000000010b047810 */ /* 0x000fc80007ffe0ff */
[----:B------:R-:W-:-:S05]  /*2070*/  IABS R15, R4 ;  /* 0x00000004000f7213 */ /* 0x000fca0000000000 */
[----:B------:R-:W-:Y:S01]  /*2080*/  @!P0 IMAD.IADD R9, R9, 0x1, -R8 ;  /* 0x0000000109098824 */ /* 0x000fe200078e0a08 */
[----:B------:R-:W-:Y:S01]  /*2090*/  ISETP.NE.AND P0, PT, RZ, UR11, PT ;  /* 0x0000000bff007c0c */ /* 0x000fe2000bf05270 */
[----:B------:R-:W-:Y:S01]  /*20a0*/  @!P1 VIADD R10, R10, -UR15 ;  /* 0x8000000f0a0a9c36 */ /* 0x000fe20008000000 */
[----:B------:R-:W-:Y:S01]  /*20b0*/  ISETP.NE.AND P1, PT, RZ, UR10, PT ;  /* 0x0000000aff007c0c */ /* 0x000fe2000bf25270 */
[----:B------:R-:W-:-:S03]  /*20c0*/  IMAD.HI.U32 R8, R6, R15, RZ ;  /* 0x0000000f06087227 */ /* 0x000fc600078e00ff */
[----:B------:R-:W-:Y:S01]  /*20d0*/  ISETP.LT.U32.AND P3, PT, R10, UR15, PT ;  /* 0x0000000f0a007c0c */ /* 0x000fe2000bf61070 */
[----:B------:R-:W-:Y:S01]  /*20e0*/  IMAD.MOV.U32 R6, RZ, RZ, R14 ;  /* 0x000000ffff067224 */ /* 0x000fe200078e000e */
[----:B------:R-:W-:Y:S01]  /*20f0*/  IADD3 R8, PT, PT, -R8, RZ, RZ ;  /* 0x000000ff08087210 */ /* 0x000fe20007ffe1ff */
[----:B------:R-:W-:-:S04]  /*2100*/  @!P2 IMAD.MOV R9, RZ, RZ, -R9 ;  /* 0x000000ffff09a224 */ /* 0x000fc800078e0a09 */
[----:B------:R-:W-:Y:S01]  /*2110*/  IMAD R15, R6, R8, R15 ;  /* 0x00000008060f7224 */ /* 0x000fe200078e020f */
[----:B------:R-:W-:-:S04]  /*2120*/  SEL R26, R26, R9, !P1 ;  /* 0x000000091a1a7207 */ /* 0x000fc80004800000 */
[----:B------:R-:W-:Y:S02]  /*2130*/  ISETP.GT.U32.AND P2, PT, R6, R15, PT ;  /* 0x0000000f0600720c */ /* 0x000fe40003f44070 */
[----:B------:R-:W-:-:S05]  /*2140*/  @!P3 IADD3 R10, PT, PT, R10, -UR15, RZ ;  /* 0x8000000f0a0abc10 */ /* 0x000fca000fffe0ff */
[----:B------:R-:W-:Y:S01]  /*2150*/  IMAD.MOV.U32 R25, RZ, RZ, R10 ;  /* 0x000000ffff197224 */ /* 0x000fe200078e000a */
[----:B------:R-:W-:-:S03]  /*2160*/  LOP3.LUT R10, RZ, UR11, RZ, 0x33, !PT ;  /* 0x0000000bff0a7c12 */ /* 0x000fc6000f8e33ff */
[----:B------:R-:W-:Y:S02]  /*2170*/  @!P4 IMAD.MOV R25, RZ, RZ, -R25 ;  /* 0x000000ffff19c224 */ /* 0x000fe400078e0a19 */
[----:B------:R-:W-:-:S03]  /*2180*/  @!P2 IADD3 R15, PT, PT, R15, -R6, RZ ;  /* 0x800000060f0fa210 */ /* 0x000fc60007ffe0ff */
[----:B------:R-:W-:Y:S02]  /*2190*/  SEL R9, R10, R25, !P0 ;  /* 0x000000190a097207 */ /* 0x000fe40004000000 */
[----:B------:R-:W-:-:S03]  /*21a0*/  ISETP.GT.U32.AND P2, PT, R6, R15, PT ;  /* 0x0000000f0600720c */ /* 0x000fc60003f44070 */
[----:B------:R-:W-:Y:S01]  /*21b0*/  IMAD R29, R9, UR10, R26 ;  /* 0x0000000a091d7c24 */ /* 0x000fe2000f8e021a */
[----:B------:R-:W-:-:S03]  /*21c0*/  ISETP.GE.AND P3, PT, R4, RZ, PT ;  /* 0x000000ff0400720c */ /* 0x000fc60003f66270 */
[----:B------:R-:W-:-:S06]  /*21d0*/  IMAD.WIDE R28, R29, 0x4, R38 ;  /* 0x000000041d1c7825 */ /* 0x000fcc00078e0226 */
[----:B------:R-:W-:Y:S01]  /*21e0*/  @!P2 IMAD.IADD R15, R15, 0x1, -R6 ;  /* 0x000000010f0fa824 */ /* 0x000fe200078e0a06 */
[----:B------:R0:W4:Y:S01]  /*21f0*/  LDG.E R28, desc[UR12][R28.64] ;  /* 0x0000000c1c1c7981 */ /* 0x000122000c1e1900 */
[----:B------:R-:W-:Y:S02]  /*2200*/  LOP3.LUT R34, RZ, UR10, RZ, 0x33, !PT ;  /* 0x0000000aff227c12 */ /* 0x000fe4000f8e33ff */
[----:B------:R-:W-:-:S04]  /*2210*/  IMAD.MOV.U32 R25, RZ, RZ, R15 ;  /* 0x000000ffff197224 */ /* 0x000fc800078e000f */
[----:B------:R-:W-:Y:S01]  /*2220*/  @!P3 IMAD.MOV R25, RZ, RZ, -R25 ;  /* 0x000000ffff19b224 */ /* 0x000fe200078e0a19 */
[----:B--2---:R-:W-:-:S04]  /*2230*/  SHF.R.U32.HI R8, RZ, 0x2, R21 ;  /* 0x00000002ff087819 */ /* 0x004fc80000011615 */
[----:B------:R-:W-:Y:S01]  /*2240*/  LOP3.LUT R8, R8, R21, RZ, 0x3c, !PT ;  /* 0x0000001508087212 */ /* 0x000fe200078e3cff */
[----:B---3--:R-:W-:Y:S01]  /*2250*/  IMAD.SHL.U32 R21, R13, 0x10, RZ ;  /* 0x000000100d157824 */ /* 0x008fe200078e00ff */
[----:B------:R-:W-:Y:S02]  /*2260*/  MOV R15, R12 ;  /* 0x0000000c000f7202 */ /* 0x000fe40000000f00 */
[C---:B------:R-:W-:Y:S01]  /*2270*/  SHF.L.U32 R4, R8.reuse, 0x1, RZ ;  /* 0x0000000108047819 */ /* 0x040fe200000006ff */
[----:B----4-:R-:W-:Y:S01]  /*2280*/  IMAD.MOV.U32 R14, RZ, RZ, R17 ;  /* 0x000000ffff0e7224 */ /* 0x010fe200078e0011 */
[----:B------:R-:W-:Y:S02]  /*2290*/  MOV R24, R13 ;  /* 0x0000000d00187202 */ /* 0x000fe40000000f00 */
[----:B------:R-:W-:Y:S01]  /*22a0*/  LOP3.LUT R36, R8, R4, R21, 0x96, !PT ;  /* 0x0000000408247212 */ /* 0x000fe200078e9615 */
[----:B------:R-:W-:Y:S01]  /*22b0*/  VIADD R8, R20, 0x587c5 ;  /* 0x000587c514087836 */ /* 0x000fe20000000000 */
[----:B------:R-:W-:Y:S01]  /*22c0*/  SEL R4, R34, R25, !P1 ;  /* 0x0000001922047207 */ /* 0x000fe20004800000 */
[----:B------:R1:W-:Y:S01]  /*22d0*/  STG.E.64 desc[UR12][R18.64+0x8], R14 ;  /* 0x0000080e12007986 */ /* 0x0003e2000c101b0c */
[----:B------:R-:W-:-:S03]  /*22e0*/  LOP3.LUT R25, R36, R13, RZ, 0x3c, !PT ;  /* 0x0000000d24197212 */ /* 0x000fc600078e3cff */
[----:B------:R-:W-:Y:S02]  /*22f0*/  IMAD R37, R9, UR10, R4 ;  /* 0x0000000a09257c24 */ /* 0x000fe4000f8e0204 */
[----:B------:R-:W-:Y:S01]  /*2300*/  IMAD.MOV.U32 R9, RZ, RZ, R16 ;  /* 0x000000ffff097224 */ /* 0x000fe200078e0010 */
[----:B------:R-:W-:Y:S01]  /*2310*/  STG.E.64 desc[UR12][R18.64+0x10], R24 ;  /* 0x0000101812007986 */ /* 0x000fe2000c101b0c */
[----:B------:R-:W-:-:S03]  /*2320*/  IMAD.WIDE R36, R37, 0x4, R38 ;  /* 0x0000000425247825 */ /* 0x000fc600078e0226 */
[----:B------:R2:W-:Y:S04]  /*2330*/  STG.E.64 desc[UR12][R18.64], R8 ;  /* 0x0000000812007986 */ /* 0x0005e8000c101b0c */
[----:B------:R-:W3:Y:S01]  /*2340*/  LDG.E R37, desc[UR12][R36.64] ;  /* 0x0000000c24257981 */ /* 0x000ee2000c1e1900 */
[----:B------:R-:W4:Y:S01]  /*2350*/  I2F.RP R21, UR15 ;  /* 0x0000000f00157d06 */ /* 0x000f220008209400 */
[----:B-1----:R-:W-:Y:S01]  /*2360*/  MOV R15, R7 ;  /* 0x00000007000f7202 */ /* 0x002fe20000000f00 */
[----:B------:R-:W-:Y:S01]  /*2370*/  IMAD.MOV.U32 R14, RZ, RZ, RZ ;  /* 0x000000ffff0e7224 */ /* 0x000fe200078e00ff */
[----:B------:R-:W-:Y:S01]  /*2380*/  UIMAD.WIDE.U32 UR8, UR5, UR8, UR4 ;  /* 0x00000008050872a5 */ /* 0x000fe2000f8e0004 */
[----:B------:R1:W-:Y:S01]  /*2390*/  STG.E.64 desc[UR12][R18.64+0x8], R12 ;  /* 0x0000080c12007986 */ /* 0x0003e2000c101b0c */
[----:B------:R-:W-:Y:S01]  /*23a0*/  UIADD3 UR4, UPT, UPT, URZ, -UR5, URZ ;  /* 0x80000005ff047290 */ /* 0x000fe2000fffe0ff */
[----:B------:R-:W-:Y:S01]  /*23b0*/  IMAD.HI.U32 R15, R7, R23, R14 ;  /* 0x00000017070f7227 */ /* 0x000fe200078e000e */
[----:B------:R-:W-:Y:S01]  /*23c0*/  SHF.R.U32.HI R7, RZ, 0x2, R16 ;  /* 0x00000002ff077819 */ /* 0x000fe20000011610 */
[----:B------:R-:W-:Y:S01]  /*23d0*/  UMOV UR6, URZ ;  /* 0x000000ff00067c82 */ /* 0x000fe20008000000 */
[----:B------:R-:W-:Y:S01]  /*23e0*/  UIMAD UR4, UR4, UR15, URZ ;  /* 0x0000000f040472a4 */ /* 0x000fe2000f8e02ff */
[----:B------:R-:W-:Y:S01]  /*23f0*/  IMAD.SHL.U32 R14, R25, 0x10, RZ ;  /* 0x00000010190e7824 */ /* 0x000fe200078e00ff */
[----:B------:R-:W-:Y:S01]  /*2400*/  LOP3.LUT R7, R7, R16, RZ, 0x3c, !PT ;  /* 0x0000001007077212 */ /* 0x000fe200078e3cff */
[----:B----4-:R-:W4:Y:S04]  /*2410*/  MUFU.RCP R21, R21 ;  /* 0x0000001500157308 */ /* 0x010f280000001000 */
[----:B------:R-:W-:-:S05]  /*2420*/  IMAD.SHL.U32 R16, R7, 0x2, RZ ;  /* 0x0000000207107824 */ /* 0x000fca00078e00ff */
[----:B------:R-:W-:Y:S02]  /*2430*/  LOP3.LUT R14, R7, R16, R14, 0x96, !PT ;  /* 0x00000010070e7212 */ /* 0x000fe400078e960e */
[----:B------:R-:W-:Y:S02]  /*2440*/  SHF.R.U32.HI R16, RZ, 0x2, R17 ;  /* 0x00000002ff107819 */ /* 0x000fe40000011611 */
[----:B------:R-:W-:Y:S02]  /*2450*/  LOP3.LUT R7, R14, R25, RZ, 0x3c, !PT ;  /* 0x000000190e077212 */ /* 0x000fe400078e3cff */
[----:B------:R-:W-:-:S03]  /*2460*/  LOP3.LUT R16, R16, R17, RZ, 0x3c, !PT ;  /* 0x0000001110107212 */ /* 0x000fc600078e3cff */
[----:B--2---:R-:W-:Y:S01]  /*2470*/  IMAD.SHL.U32 R9, R7, 0x10, RZ ;  /* 0x0000001007097824 */ /* 0x004fe200078e00ff */
[----:B----4-:R-:W-:Y:S01]  /*2480*/  IADD3 R23, PT, PT, R21, 0xffffffe, RZ ;  /* 0x0ffffffe15177810 */ /* 0x010fe20007ffe0ff */
[----:B------:R-:W-:Y:S01]  /*2490*/  IMAD.SHL.U32 R14, R16, 0x2, RZ ;  /* 0x00000002100e7824 */ /* 0x000fe200078e00ff */
[----:B------:R-:W-:-:S04]  /*24a0*/  IABS R21, R11 ;  /* 0x0000000b00157213 */ /* 0x000fc80000000000 */
[----:B------:R-:W2:Y:S01]  /*24b0*/  F2I.FTZ.U32.TRUNC.NTZ R23, R23 ;  /* 0x0000001700177305 */ /* 0x000ea2000021f000 */
[----:B------:R-:W-:Y:S01]  /*24c0*/  LOP3.LUT R14, R16, R14, R9, 0x96, !PT ;  /* 0x0000000e100e7212 */ /* 0x000fe200078e9609 */
[----:B------:R-:W-:Y:S01]  /*24d0*/  IMAD.HI.U32 R15, R15, R21, RZ ;  /* 0x000000150f0f7227 */ /* 0x000fe200078e00ff */
[C---:B------:R-:W-:Y:S02]  /*24e0*/  IADD3 R9, PT, PT, R22.reuse, -0x1, RZ ;  /* 0xffffffff16097810 */ /* 0x040fe40007ffe0ff */
[----:B------:R-:W-:Y:S01]  /*24f0*/  IADD3 R22, PT, PT, R22, 0x1, RZ ;  /* 0x0000000116167810 */ /* 0x000fe20007ffe0ff */
[----:B------:R-:W-:Y:S01]  /*2500*/  IMAD.MOV R15, RZ, RZ, -R15 ;  /* 0x000000ffff0f7224 */ /* 0x000fe200078e0a0f */
[----:B------:R-:W-:-:S03]  /*2510*/  IABS R16, R9 ;  /* 0x0000000900107213 */ /* 0x000fc60000000000 */
[----:B------:R-:W-:Y:S02]  /*2520*/  IMAD R21, R6, R15, R21 ;  /* 0x0000000f06157224 */ /* 0x000fe400078e0215 */
[----:B------:R-:W-:Y:S01]  /*2530*/  IMAD.HI.U32 R15, R16, UR9, RZ ;  /* 0x00000009100f7c27 */ /* 0x000fe2000f8e00ff */
[----:B--2---:R-:W-:-:S03]  /*2540*/  R2UR UR7, R23 ;  /* 0x00000000170772ca */ /* 0x004fc600000e0000 */
[----:B------:R-:W-:Y:S01]  /*2550*/  IMAD.MOV R15, RZ, RZ, -R15 ;  /* 0x000000ffff0f7224 */ /* 0x000fe200078e0a0f */
[----:B------:R-:W-:Y:S02]  /*2560*/  IABS R23, R22 ;  /* 0x0000001600177213 */ /* 0x000fe40000000000 */
[----:B------:R-:W-:Y:S01]  /*2570*/  ISETP.GT.U32.AND P2, PT, R6, R21, PT ;  /* 0x000000150600720c */ /* 0x000fe20003f44070 */
[----:B------:R-:W-:-:S05]  /*2580*/  IMAD R15, R15, UR15, R16 ;  /* 0x0000000f0f0f7c24 */ /* 0x000fca000f8e0210 */
[----:B------:R-:W-:Y:S01]  /*2590*/  ISETP.LT.U32.AND P4, PT, R15, UR15, PT ;  /* 0x0000000f0f007c0c */ /* 0x000fe2000bf81070 */
[----:B------:R-:W-:Y:S01]  /*25a0*/  UIMAD.WIDE.U32 UR6, UR7, UR4, UR6 ;  /* 0x00000004070672a5 */ /* 0x000fe2000f8e0006 */
[----:B------:R-:W-:Y:S01]  /*25b0*/  IADD3 R8, PT, PT, R25, R8, RZ ;  /* 0x0000000819087210 */ /* 0x000fe20007ffe0ff */
[----:B------:R-:W2:Y:S04]  /*25c0*/  LDCU UR4, c[0x0][0x3ac] ;  /* 0x00007580ff0477ac */ /* 0x000ea80008000800 */
[----:B------:R-:W-:Y:S01]  /*25d0*/  @!P2 IMAD.IADD R21, R21, 0x1, -R6 ;  /* 0x000000011515a824 */ /* 0x000fe200078e0a06 */
[----:B------:R-:W-:Y:S01]  /*25e0*/  ISETP.GE.AND P2, PT, R11, RZ, PT ;  /* 0x000000ff0b00720c */ /* 0x000fe20003f46270 */
[----:B------:R-:W-:Y:S01]  /*25f0*/  IMAD.HI.U32 R16, R23, UR7, RZ ;  /* 0x0000000717107c27 */ /* 0x000fe2000f8e00ff */
[----:B------:R-:W-:-:S02]  /*2600*/  LOP3.LUT R11, R14, R7, RZ, 0x3c, !PT ;  /* 0x000000070e0b7212 */ /* 0x000fc400078e3cff */
[----:B------:R-:W-:Y:S01]  /*2610*/  ISETP.GT.U32.AND P3, PT, R6, R21, PT ;  /* 0x000000150600720c */ /* 0x000fe20003f64070 */
[----:B------:R-:W-:Y:S01]  /*2620*/  IMAD.MOV R16, RZ, RZ, -R16 ;  /* 0x000000ffff107224 */ /* 0x000fe200078e0a10 */
[----:B------:R-:W-:Y:S02]  /*2630*/  @!P4 IADD3 R15, PT, PT, R15, -UR15, RZ ;  /* 0x8000000f0f0fcc10 */ /* 0x000fe4000fffe0ff */
[----:B------:R-:W-:Y:S01]  /*2640*/  ISETP.GE.AND P4, PT, R9, RZ, PT ;  /* 0x000000ff0900720c */ /* 0x000fe20003f86270 */
[----:B------:R-:W-:Y:S01]  /*2650*/  IMAD R16, R16, UR15, R23 ;  /* 0x0000000f10107c24 */ /* 0x000fe2000f8e0217 */
[----:B------:R-:W-:-:S04]  /*2660*/  SHF.R.U32.HI R9, RZ, 0x2, R12 ;  /* 0x00000002ff097819 */ /* 0x000fc8000001160c */
[----:B------:R-:W-:Y:S02]  /*2670*/  ISETP.LT.U32.AND P5, PT, R16, UR15, PT ;  /* 0x0000000f10007c0c */ /* 0x000fe4000bfa1070 */
[----:B------:R-:W-:Y:S01]  /*2680*/  LOP3.LUT R9, R9, R12, RZ, 0x3c, !PT ;  /* 0x0000000c09097212 */ /* 0x000fe200078e3cff */
[----:B------:R-:W-:Y:S01]  /*2690*/  @!P3 IMAD.IADD R21, R21, 0x1, -R6 ;  /* 0x000000011515b824 */ /* 0x000fe200078e0a06 */
[----:B------:R-:W-:-:S03]  /*26a0*/  ISETP.LT.U32.AND P3, PT, R15, UR15, PT ;  /* 0x0000000f0f007c0c */ /* 0x000fc6000bf61070 */
[----:B------:R-:W-:Y:S01]  /*26b0*/  IMAD.SHL.U32 R6, R9, 0x2, RZ ;  /* 0x0000000209067824 */ /* 0x000fe200078e00ff */
[----:B------:R-:W-:Y:S02]  /*26c0*/  @!P2 IADD3 R21, PT, PT, -R21, RZ, RZ ;  /* 0x000000ff1515a210 */ /* 0x000fe40007ffe1ff */
[----:B------:R-:W-:Y:S01]  /*26d0*/  ISETP.GE.AND P2, PT, R22, RZ, PT ;  /* 0x000000ff1600720c */ /* 0x000fe20003f46270 */
[----:B------:R-:W-:Y:S01]  /*26e0*/  IMAD.SHL.U32 R22, R11, 0x10, RZ ;  /* 0x000000100b167824 */ /* 0x000fe200078e00ff */
[----:B------:R-:W-:Y:S01]  /*26f0*/  SEL R34, R34, R21, !P1 ;  /* 0x0000001522227207 */ /* 0x000fe20004800000 */
[----:B------:R-:W-:-:S03]  /*2700*/  @!P5 VIADD R16, R16, -UR15 ;  /* 0x8000000f1010dc36 */ /* 0x000fc60008000000 */
[----:B------:R-:W-:Y:S01]  /*2710*/  LOP3.LUT R22, R9, R6, R22, 0x96, !PT ;  /* 0x0000000609167212 */ /* 0x000fe200078e9616 */
[----:B------:R-:W-:Y:S01]  /*2720*/  @!P3 VIADD R15, R15, -UR15 ;  /* 0x8000000f0f0fbc36 */ /* 0x000fe20008000000 */
[----:B------:R-:W-:Y:S02]  /*2730*/  ISETP.LT.U32.AND P5, PT, R16, UR15, PT ;  /* 0x0000000f10007c0c */ /* 0x000fe4000bfa1070 */
[----:B------:R-:W-:Y:S02]  /*2740*/  MOV R6, R25 ;  /* 0x0000001900067202 */ /* 0x000fe40000000f00 */
[----:B------:R-:W-:Y:S01]  /*2750*/  @!P4 IADD3 R15, PT, PT, -R15, RZ, RZ ;  /* 0x000000ff0f0fc210 */ /* 0x000fe20007ffe1ff */
[----:B------:R-:W-:Y:S02]  /*2760*/  VIADD R14, R20, 0x10974f ;  /* 0x0010974f140e7836 */ /* 0x000fe40000000000 */
[----:B------:R-:W-:Y:S01]  /*2770*/  STG.E.64 desc[UR12][R18.64+0x10], R6 ;  /* 0x0000100612007986 */ /* 0x000fe2000c101b0c */
[----:B0-----:R-:W-:-:S05]  /*2780*/  SEL R29, R10, R15, !P0 ;  /* 0x0000000f0a1d7207 */ /* 0x001fca0004000000 */
[----:B------:R-:W-:Y:S01]  /*2790*/  @!P5 IADD3 R16, PT, PT, R16, -UR15, RZ ;  /* 0x8000000f1010dc10 */ /* 0x000fe2000fffe0ff */
[----:B------:R-:W-:-:S04]  /*27a0*/  IMAD R41, R29, UR10, R34 ;  /* 0x0000000a1d297c24 */ /* 0x000fc8000f8e0222 */
[----:B------:R-:W-:Y:S02]  /*27b0*/  IMAD.MOV.U32 R21, RZ, RZ, R16 ;  /* 0x000000ffff157224 */ /* 0x000fe400078e0010 */
[----:B------:R-:W-:Y:S02]  /*27c0*/  VIADD R16, R20, 0xb0f8a ;  /* 0x000b0f8a14107836 */ /* 0x000fe40000000000 */
[----:B------:R-:W-:Y:S02]  /*27d0*/  @!P2 IMAD.MOV R21, RZ, RZ, -R21 ;  /* 0x000000ffff15a224 */ /* 0x000fe400078e0a15 */
[----:B------:R-:W-:Y:S01]  /*27e0*/  IMAD.WIDE R40, R41, 0x4, R38 ;  /* 0x0000000429287825 */ /* 0x000fe200078e0226 */
[----:B------:R-:W-:Y:S02]  /*27f0*/  STG.E.64 desc[UR12][R18.64], R16 ;  /* 0x0000001012007986 */ /* 0x000fe4000c101b0c */
[----:B------:R-:W-:Y:S01]  /*2800*/  SEL R21, R10, R21, !P0 ;  /* 0x000000150a157207 */ /* 0x000fe20004000000 */
[----:B------:R-:W-:Y:S01]  /*2810*/  IMAD.MOV.U32 R15, RZ, RZ, R12 ;  /* 0x000000ffff0f7224 */ /* 0x000fe200078e000c */
[----:B------:R0:W4:Y:S01]  /*2820*/  LDG.E R27, desc[UR12][R40.64] ;  /* 0x0000000c281b7981 */ /* 0x000122000c1e1900 */
[----:B------:R-:W-:-:S02]  /*2830*/  MOV R10, R7 ;  /* 0x00000007000a7202 */ /* 0x000fc40000000f00 */
[----:B------:R-:W-:Y:S01]  /*2840*/  IMAD R35, R21, UR10, R34 ;  /* 0x0000000a15237c24 */ /* 0x000fe2000f8e0222 */
[----:B------:R2:W-:Y:S01]  /*2850*/  STG.E.64 desc[UR12][R18.64+0x8], R24 ;  /* 0x0000081812007986 */ /* 0x0005e2000c101b0c */
[----:B-1----:R-:W-:Y:S02]  /*2860*/  VIADD R12, R20, 0x161f14 ;  /* 0x00161f14140c7836 */ /* 0x002fe40000000000 */
[----:B------:R-:W-:Y:S01]  /*2870*/  IMAD.WIDE R34, R35, 0x4, R38 ;  /* 0x0000000423227825 */ /* 0x000fe200078e0226 */
[----:B------:R1:W-:Y:S01]  /*2880*/  STG.E.64 desc[UR12][R18.64], R14 ;  /* 0x0000000e12007986 */ /* 0x0003e2000c101b0c */
[----:B------:R-:W-:-:S03]  /*2890*/  LOP3.LUT R23, R22, R11, RZ, 0x3c, !PT ;  /* 0x0000000b16177212 */ /* 0x000fc600078e3cff */
[----:B------:R-:W-:Y:S04]  /*28a0*/  STG.E.64 desc[UR12][R18.64+0x10], R10 ;  /* 0x0000100a12007986 */ /* 0x000fe8000c101b0c */
[----:B------:R-:W4:Y:S01]  /*28b0*/  LDG.E R35, desc[UR12][R34.64] ;  /* 0x0000000c22237981 */ /* 0x000f22000c1e1900 */
[----:B------:R-:W-:Y:S01]  /*28c0*/  I2FP.F32.U32 R8, R8 ;  /* 0x0000000800087245 */ /* 0x000fe20000201000 */
[----:B0-----:R-:W-:Y:S01]  /*28d0*/  IMAD R41, R29, UR10, R26 ;  /* 0x0000000a1d297c24 */ /* 0x001fe2000f8e021a */
[----:B--2---:R-:W-:Y:S01]  /*28e0*/  SHF.R.U32.HI R24, RZ, 0x2, R13 ;  /* 0x00000002ff187819 */ /* 0x004fe2000001160d */
[----:B------:R0:W-:Y:S01]  /*28f0*/  STG.E.64 desc[UR12][R18.64], R12 ;  /* 0x0000000c12007986 */ /* 0x0001e2000c101b0c */
[----:B------:R-:W-:Y:S02]  /*2900*/  IMAD.MOV.U32 R22, RZ, RZ, R11 ;  /* 0x000000ffff167224 */ /* 0x000fe400078e000b */
[----:B------:R-:W-:Y:S01]  /*2910*/  LOP3.LUT R9, R24, R13, RZ, 0x3c, !PT ;  /* 0x0000000d18097212 */ /* 0x000fe200078e3cff */
[----:B------:R2:W-:Y:S01]  /*2920*/  STG.E.64 desc[UR12][R18.64+0x8], R6 ;  /* 0x0000080612007986 */ /* 0x0005e2000c101b0c */
[----:B-----5:R-:W-:Y:S01]  /*2930*/  FADD R28, R2, -R28 ;  /* 0x8000001c021c7221 */ /* 0x020fe20000000000 */
[----:B------:R-:W-:-:S02]  /*2940*/  IMAD.WIDE R40, R41, 0x4, R38 ;  /* 0x0000000429287825 */ /* 0x000fc400078e0226 */
[----:B------:R-:W-:Y:S02]  /*2950*/  STG.E.64 desc[UR12][R18.64+0x10], R22 ;  /* 0x0000101612007986 */ /* 0x000fe4000c101b0c */
[----:B------:R-:W-:Y:S02]  /*2960*/  IMAD.SHL.U32 R17, R9, 0x2, RZ ;  /* 0x0000000209117824 */ /* 0x000fe400078e00ff */
[----:B-1----:R1:W4:Y:S01]  /*2970*/  LDG.E R15, desc[UR12][R40.64] ;  /* 0x0000000c280f7981 */ /* 0x002322000c1e1900 */
[----:B------:R-:W-:Y:S01]  /*2980*/  IADD3 R16, PT, PT, R7, R16, RZ ;  /* 0x0000001007107210 */ /* 0x000fe20007ffe0ff */
[----:B0-----:R-:W-:Y:S02]  /*2990*/  HFMA2 R13, -RZ, RZ, 0.1171875, 0 ;  /* 0x2f800000ff0d7431 */ /* 0x001fe400000001ff */
[----:B------:R-:W-:Y:S01]  /*29a0*/  VIADD R24, R20, 0x1ba6d9 ;  /* 0x001ba6d914187836 */ /* 0x000fe20000000000 */
[----:B------:R0:W-:Y:S01]  /*29b0*/  STG.E.64 desc[UR12][R18.64+0x8], R10 ;  /* 0x0000080a12007986 */ /* 0x0001e2000c101b0c */
[----:B--2---:R-:W-:-:S02]  /*29c0*/  IMAD.SHL.U32 R6, R23, 0x10, RZ ;  /* 0x0000001017067824 */ /* 0x004fc400078e00ff */
[----:B-1----:R-:W-:-:S03]  /*29d0*/  IMAD R41, R21, UR10, R26 ;  /* 0x0000000a15297c24 */ /* 0x002fc6000f8e021a */
[----:B------:R-:W-:Y:S01]  /*29e0*/  LOP3.LUT R6, R9, R17, R6, 0x96, !PT ;  /* 0x0000001109067212 */ /* 0x000fe200078e9606 */
[----:B------:R-:W-:Y:S01]  /*29f0*/  FFMA R9, R8, R13, 1.1641532182693481445e-10 ;  /* 0x2f00000008097423 */ /* 0x000fe2000000000d */
[----:B------:R-:W-:Y:S01]  /*2a00*/  IMAD.MOV.U32 R8, RZ, RZ, R23 ;  /* 0x000000ffff087224 */ /* 0x000fe200078e0017 */
[----:B------:R-:W-:Y:S01]  /*2a10*/  I2FP.F32.U32 R16, R16 ;  /* 0x0000001000107245 */ /* 0x000fe20000201000 */
[----:B------:R-:W-:-:S04]  /*2a20*/  IMAD.WIDE R40, R41, 0x4, R38 ;  /* 0x0000000429287825 */ /* 0x000fc800078e0226 */
[----:B------:R-:W-:Y:S01]  /*2a30*/  FFMA R34, R9, UR14, R28 ;  /* 0x0000000e09227c23 */ /* 0x000fe2000800001c */
[----:B------:R-:W-:Y:S01]  /*2a40*/  LOP3.LUT R9, R6, R23, RZ, 0x3c, !PT ;  /* 0x0000001706097212 */ /* 0x000fe200078e3cff */
[----:B------:R-:W-:Y:S01]  /*2a50*/  STG.E.64 desc[UR12][R18.64], R24 ;  /* 0x0000001812007986 */ /* 0x000fe2000c101b0c */
[----:B------:R-:W-:-:S03]  /*2a60*/  SHF.R.U32.HI R6, RZ, 0x2, R25 ;  /* 0x00000002ff067819 */ /* 0x000fc60000011619 */
[----:B------:R-:W-:Y:S01]  /*2a70*/  IMAD.SHL.U32 R17, R9, 0x10, RZ ;  /* 0x0000001009117824 */ /* 0x000fe200078e00ff */
[----:B------:R-:W-:Y:S01]  /*2a80*/  LOP3.LUT R6, R6, R25, RZ, 0x3c, !PT ;  /* 0x0000001906067212 */ /* 0x000fe200078e3cff */
[----:B------:R1:W-:Y:S04]  /*2a90*/  STG.E.64 desc[UR12][R18.64+0x10], R8 ;  /* 0x0000100812007986 */ /* 0x0003e8000c101b0c */
[----:B0-----:R-:W-:Y:S02]  /*2aa0*/  IMAD.SHL.U32 R10, R6, 0x2, RZ ;  /* 0x00000002060a7824 */ /* 0x001fe400078e00ff */
[----:B------:R-:W-:Y:S01]  /*2ab0*/  FFMA R16, R16, R13, 1.1641532182693481445e-10 ;  /* 0x2f00000010107423 */ /* 0x000fe2000000000d */
[----:B------:R-:W2:Y:S01]  /*2ac0*/  LDG.E R41, desc[UR12][R40.64] ;  /* 0x0000000c28297981 */ /* 0x000ea2000c1e1900 */
[----:B------:R-:W-:-:S02]  /*2ad0*/  IMAD R29, R29, UR10, R4 ;  /* 0x0000000a1d1d7c24 */ /* 0x000fc4000f8e0204 */
[----:B------:R-:W-:Y:S01]  /*2ae0*/  IMAD R21, R21, UR10, R4 ;  /* 0x0000000a15157c24 */ /* 0x000fe2000f8e0204 */
[----:B------:R-:W-:Y:S01]  /*2af0*/  STG.E.64 desc[UR12][R18.64+0x8], R22 ;  /* 0x0000081612007986 */ /* 0x000fe2000c101b0c */
[----:B------:R-:W-:Y:S01]  /*2b00*/  IMAD.WIDE R28, R29, 0x4, R38 ;  /* 0x000000041d1c7825 */ /* 0x000fe200078e0226 */
[----:B-1----:R-:W-:Y:S02]  /*2b10*/  LOP3.LUT R8, R6, R10, R17, 0x96, !PT ;  /* 0x0000000a06087212 */ /* 0x002fe400078e9611 */
[----:B------:R-:W-:Y:S02]  /*2b20*/  SHF.R.U32.HI R10, RZ, 0x2, R7 ;  /* 0x00000002ff0a7819 */ /* 0x000fe40000011607 */
[----:B------:R-:W-:Y:S02]  /*2b30*/  IADD3 R6, PT, PT, R20, 0x212e9e, RZ ;  /* 0x00212e9e14067810 */ /* 0x000fe40007ffe0ff */
[----:B------:R-:W-:Y:S02]  /*2b40*/  LOP3.LUT R17, R8, R9, RZ, 0x3c, !PT ;  /* 0x0000000908117212 */ /* 0x000fe400078e3cff */
[----:B------:R-:W-:Y:S01]  /*2b50*/  LOP3.LUT R10, R10, R7, RZ, 0x3c, !PT ;  /* 0x000000070a0a7212 */ /* 0x000fe200078e3cff */
[----:B------:R0:W-:Y:S03]  /*2b60*/  STG.E.64 desc[UR12][R18.64], R6 ;  /* 0x0000000612007986 */ /* 0x0001e6000c101b0c */
[----:B------:R-:W-:Y:S01]  /*2b70*/  SHF.L.U32 R4, R10, 0x1, RZ ;  /* 0x000000010a047819 */ /* 0x000fe200000006ff */
[----:B------:R-:W-:-:S02]  /*2b80*/  IMAD.MOV.U32 R8, RZ, RZ, R23 ;  /* 0x000000ffff087224 */ /* 0x000fc400078e0017 */
[----:B0-----:R-:W-:-:S05]  /*2b90*/  IMAD.SHL.U32 R7, R17, 0x10, RZ ;  /* 0x0000001011077824 */ /* 0x001fca00078e00ff */
[----:B------:R-:W-:Y:S01]  /*2ba0*/  LOP3.LUT R4, R10, R4, R7, 0x96, !PT ;  /* 0x000000040a047212 */ /* 0x000fe200078e9607 */
[----:B------:R-:W-:-:S04]  /*2bb0*/  IMAD.WIDE R38, R21, 0x4, R38 ;  /* 0x0000000415267825 */ /* 0x000fc800078e0226 */
[----:B------:R-:W-:Y:S02]  /*2bc0*/  VIADD R10, R20, 0x26b663 ;  /* 0x0026b663140a7836 */ /* 0x000fe40000000000 */
[----:B---3--:R-:W-:-:S04]  /*2bd0*/  FADD R25, R2, -R37 ;  /* 0x8000002502197221 */ /* 0x008fc80000000000 */
[----:B------:R-:W-:Y:S01]  /*2be0*/  FFMA R25, R16, UR14, R25 ;  /* 0x0000000e10197c23 */ /* 0x000fe20008000019 */
[----:B------:R-:W-:-:S05]  /*2bf0*/  IMAD.MOV.U32 R16, RZ, RZ, R9 ;  /* 0x000000ffff107224 */ /* 0x000fca00078e0009 */
[----:B------:R-:W-:Y:S04]  /*2c00*/  STG.E.64 desc[UR12][R18.64+0x10], R16 ;  /* 0x0000101012007986 */ /* 0x000fe8000c101b0c */
[----:B------:R0:W3:Y:S04]  /*2c10*/  LDG.E R37, desc[UR12][R28.64] ;  /* 0x0000000c1c257981 */ /* 0x0000e8000c1e1900 */
[----:B------:R1:W-:Y:S04]  /*2c20*/  STG.E.64 desc[UR12][R18.64+0x8], R8 ;  /* 0x0000080812007986 */ /* 0x0003e8000c101b0c */
[----:B------:R1:W-:Y:S01]  /*2c30*/  STG.E.64 desc[UR12][R18.64], R10 ;  /* 0x0000000a12007986 */ /* 0x0003e2000c101b0c */
[----:B0-----:R-:W-:-:S02]  /*2c40*/  LOP3.LUT R29, R4, R17, RZ, 0x3c, !PT ;  /* 0x00000011041d7212 */ /* 0x001fc400078e3cff */
[----:B------:R-:W-:-:S05]  /*2c50*/  MOV R28, R17 ;  /* 0x00000011001c7202 */ /* 0x000fca0000000f00 */
[----:B------:R-:W-:Y:S04]  /*2c60*/  STG.E.64 desc[UR12][R18.64+0x10], R28 ;  /* 0x0000101c12007986 */ /* 0x000fe8000c101b0c */
[----:B------:R-:W3:Y:S01]  /*2c70*/  LDG.E R39, desc[UR12][R38.64] ;  /* 0x0000000c26277981 */ /* 0x000ee2000c1e1900 */
[----:B------:R-:W-:Y:S01]  /*2c80*/  SHF.R.U32.HI R4, RZ, 0x2, R11 ;  /* 0x00000002ff047819 */ /* 0x000fe2000001160b */
[----:B------:R-:W-:Y:S01]  /*2c90*/  IMAD.IADD R14, R11, 0x1, R14 ;  /* 0x000000010b0e7824 */ /* 0x000fe200078e020e */
[----:B------:R-:W-:Y:S01]  /*2ca0*/  SHF.L.U32 R21, R29, 0x4, RZ ;  /* 0x000000041d157819 */ /* 0x000fe200000006ff */
[----:B------:R-:W-:Y:S01]  /*2cb0*/  VIADD R22, R20, 0x2c3e28 ;  /* 0x002c3e2814167836 */ /* 0x000fe20000000000 */
[----:B------:R-:W-:Y:S01]  /*2cc0*/  LOP3.LUT R4, R4, R11, RZ, 0x3c, !PT ;  /* 0x0000000b04047212 */ /* 0x000fe200078e3cff */
[----:B------:R-:W-:Y:S01]  /*2cd0*/  IMAD.IADD R12, R23, 0x1, R12 ;  /* 0x00000001170c7824 */ /* 0x000fe200078e020c */
[----:B------:R-:W-:Y:S01]  /*2ce0*/  I2FP.F32.U32 R14, R14 ;  /* 0x0000000e000e7245 */ /* 0x000fe20000201000 */
[----:B------:R-:W-:Y:S01]  /*2cf0*/  IMAD.IADD R24, R9, 0x1, R24 ;  /* 0x0000000109187824 */ /* 0x000fe200078e0218 */
[----:B------:R-:W-:Y:S01]  /*2d00*/  FSETP.GT.AND P5, PT, R25, UR4, PT ;  /* 0x0000000419007c0b */ /* 0x000fe2000bfa4000 */
[----:B-1----:R-:W-:Y:S01]  /*2d10*/  IMAD.SHL.U32 R8, R4, 0x2, RZ ;  /* 0x0000000204087824 */ /* 0x002fe200078e00ff */
[----:B------:R-:W-:Y:S01]  /*2d20*/  I2FP.F32.U32 R12, R12 ;  /* 0x0000000c000c7245 */ /* 0x000fe20000201000 */
[-C--:B------:R-:W-:Y:S01]  /*2d30*/  FFMA R14, R14, R13.reuse, 1.1641532182693481445e-10 ;  /* 0x2f0000000e0e7423 */ /* 0x080fe2000000000d */
[----:B------:R-:W-:Y:S01]  /*2d40*/  FSETP.GT.AND P4, PT, R34, UR4, PT ;  /* 0x0000000422007c0b */ /* 0x000fe2000bf84000 */
[----:B------:R-:W-:Y:S01]  /*2d50*/  IMAD.IADD R10, R29, 0x1, R10 ;  /* 0x000000011d0a7824 */ /* 0x000fe200078e020a */
[----:B------:R-:W-:Y:S01]  /*2d60*/  LOP3.LUT R8, R4, R8, R21, 0x96, !PT ;  /* 0x0000000804087212 */ /* 0x000fe200078e9615 */
[----:B------:R-:W-:Y:S01]  /*2d70*/  FFMA R12, R12, R13, 1.1641532182693481445e-10 ;  /* 0x2f0000000c0c7423 */ /* 0x000fe2000000000d */
[----:B------:R-:W-:Y:S01]  /*2d80*/  IADD3 R6, PT, PT, R17, R6, RZ ;  /* 0x0000000611067210 */ /* 0x000fe20007ffe0ff */
[----:B------:R-:W-:Y:S01]  /*2d90*/  STG.E.64 desc[UR12][R18.64], R22 ;  /* 0x0000001612007986 */ /* 0x000fe2000c101b0c */
[----:B------:R-:W-:Y:S01]  /*2da0*/  LOP3.LUT R11, R8, R29, RZ, 0x3c, !PT ;  /* 0x0000001d080b7212 */ /* 0x000fe200078e3cff */
[----:B------:R-:W-:Y:S01]  /*2db0*/  HFMA2 R36, -RZ, RZ, 0, 0 ;  /* 0x00000000ff247431 */ /* 0x000fe200000001ff */
[----:B------:R-:W-:Y:S01]  /*2dc0*/  I2FP.F32.U32 R6, R6 ;  /* 0x0000000600067245 */ /* 0x000fe20000201000 */
[----:B------:R0:W-:Y:S01]  /*2dd0*/  STG.E.64 desc[UR12][R18.64+0x8], R16 ;  /* 0x0000081012007986 */ /* 0x0001e2000c101b0c */
[----:B------:R-:W-:-:S02]  /*2de0*/  IADD3 R4, PT, PT, R11, R22, RZ ;  /* 0x000000160b047210 */ /* 0x000fc40007ffe0ff */
[----:B------:R-:W-:Y:S01]  /*2df0*/  I2FP.F32.U32 R10, R10 ;  /* 0x0000000a000a7245 */ /* 0x000fe20000201000 */
[-C--:B------:R-:W-:Y:S01]  /*2e00*/  FFMA R6, R6, R13.reuse, 1.1641532182693481445e-10 ;  /* 0x2f00000006067423 */ /* 0x080fe2000000000d */
[----:B------:R-:W-:Y:S01]  /*2e10*/  I2FP.F32.U32 R8, R4 ;  /* 0x0000000400087245 */ /* 0x000fe20000201000 */
[----:B------:R-:W-:Y:S02]  /*2e20*/  FADD R4, RZ, R34 ;  /* 0x00000022ff047221 */ /* 0x000fe40000000000 */
[----:B------:R-:W-:Y:S01]  /*2e30*/  FFMA R20, R10, R13, 1.1641532182693481445e-10 ;  /* 0x2f0000000a147423 */ /* 0x000fe2000000000d */
[----:B------:R-:W-:Y:S02]  /*2e40*/  IMAD.MOV.U32 R10, RZ, RZ, R29 ;  /* 0x000000ffff0a7224 */ /* 0x000fe400078e001d */
[----:B------:R-:W-:-:S03]  /*2e50*/  FSEL R4, R4, RZ, P4 ;  /* 0x000000ff04047208 */ /* 0x000fc60002000000 */
[----:B------:R1:W-:Y:S02]  /*2e60*/  STG.E.64 desc[UR12][R18.64+0x10], R10 ;  /* 0x0000100a12007986 */ /* 0x0003e4000c101b0c */
[----:B------:R-:W-:Y:S01]  /*2e70*/  @P5 FADD R4, R4, R25 ;  /* 0x0000001904045221 */ /* 0x000fe20000000000 */
[----:B----4-:R-:W-:-:S04]  /*2e80*/  FADD R7, R2, -R27 ;  /* 0x8000001b02077221 */ /* 0x010fc80000000000 */
[----:B------:R-:W-:Y:S01]  /*2e90*/  FFMA R7, R14, UR14, R7 ;  /* 0x0000000e0e077c23 */ /* 0x000fe20008000007 */
[----:B------:R-:W-:-:S04]  /*2ea0*/  I2FP.F32.U32 R14, R24 ;  /* 0x00000018000e7245 */ /* 0x000fc80000201000 */
[----:B------:R-:W-:Y:S01]  /*2eb0*/  FSETP.GT.AND P6, PT, R7, UR4, PT ;  /* 0x0000000407007c0b */ /* 0x000fe2000bfc4000 */
[-C--:B------:R-:W-:Y:S01]  /*2ec0*/  FFMA R14, R14, R13.reuse, 1.1641532182693481445e-10 ;  /* 0x2f0000000e0e7423 */ /* 0x080fe2000000000d */
[----:B------:R-:W-:Y:S01]  /*2ed0*/  FFMA R13, R8, R13, 1.1641532182693481445e-10 ;  /* 0x2f000000080d7423 */ /* 0x000fe2000000000d */
[----:B------:R-:W-:Y:S01]  /*2ee0*/  FSEL R8, R25, RZ, P5 ;  /* 0x000000ff19087208 */ /* 0x000fe20002800000 */
[----:B------:R-:W-:-:S04]  /*2ef0*/  FADD R35, R2, -R35 ;  /* 0x8000002302237221 */ /* 0x000fc80000000000 */
[----:B------:R-:W-:-:S05]  /*2f00*/  FFMA R12, R12, UR14, R35 ;  /* 0x0000000e0c0c7c23 */ /* 0x000fca0008000023 */
[----:B------:R-:W-:Y:S01]  /*2f10*/  @P6 FADD R4, R4, R7 ;  /* 0x0000000704046221 */ /* 0x000fe20000000000 */
[----:B------:R-:W-:-:S03]  /*2f20*/  FSETP.GT.AND P3, PT, R12, UR4, PT ;  /* 0x000000040c007c0b */ /* 0x000fc6000bf64000 */
[----:B------:R-:W-:Y:S01]  /*2f30*/  IMAD.MOV.U32 R9, RZ, RZ, R4 ;  /* 0x000000ffff097224 */ /* 0x000fe200078e0004 */
[----:B0-----:R-:W-:Y:S01]  /*2f40*/  FSEL R16, R12, RZ, P3 ;  /* 0x000000ff0c107208 */ /* 0x001fe20001800000 */
[----:B------:R-:W-:-:S04]  /*2f50*/  FADD R15, R2, -R15 ;  /* 0x8000000f020f7221 */ /* 0x000fc80000000000 */
[----:B------:R-:W-:-:S04]  /*2f60*/  FFMA R14, R14, UR14, R15 ;  /* 0x0000000e0e0e7c23 */ /* 0x000fc8000800000f */
[----:B------:R-:W-:Y:S01]  /*2f70*/  @P3 FADD R9, R9, R12 ;  /* 0x0000000c09093221 */ /* 0x000fe20000000000 */
[----:B------:R-:W-:-:S04]  /*2f80*/  FSETP.GT.AND P2, PT, R14, UR4, PT ;  /* 0x000000040e007c0b */ /* 0x000fc8000bf44000 */
[----:B-1----:R-:W-:-:S09]  /*2f90*/  FSEL R10, R14, RZ, P2 ;  /* 0x000000ff0e0a7208 */ /* 0x002fd20001000000 */
[----:B------:R-:W-:Y:S01]  /*2fa0*/  @P2 FADD R9, R9, R14 ;  /* 0x0000000e09092221 */ /* 0x000fe20000000000 */
[----:B--2---:R-:W-:-:S04]  /*2fb0*/  FADD R41, R2, -R41 ;  /* 0x8000002902297221 */ /* 0x004fc80000000000 */
[----:B------:R-:W-:Y:S01]  /*2fc0*/  FFMA R15, R6, UR14, R41 ;  /* 0x0000000e060f7c23 */ /* 0x000fe20008000029 */
[----:B------:R-:W-:-:S04]  /*2fd0*/  FSEL R6, R7, RZ, P6 ;  /* 0x000000ff07067208 */ /* 0x000fc80003000000 */
[----:B------:R-:W-:-:S04]  /*2fe0*/  FSETP.GT.AND P1, PT, R15, UR4, PT ;  /* 0x000000040f007c0b */ /* 0x000fc8000bf24000 */
[----:B------:R-:W-:-:S09]  /*2ff0*/  FSEL R12, R15, RZ, P1 ;  /* 0x000000ff0f0c7208 */ /* 0x000fd20000800000 */
[----:B------:R-:W-:Y:S01]  /*3000*/  @P1 FADD R9, R9, R15 ;  /* 0x0000000f09091221 */ /* 0x000fe20000000000 */
[----:B---3--:R-:W-:-:S04]  /*3010*/  FADD R37, R2, -R37 ;  /* 0x8000002502257221 */ /* 0x008fc80000000000 */
[----:B------:R-:W-:-:S05]  /*3020*/  FFMA R20, R20, UR14, R37 ;  /* 0x0000000e14147c23 */ /* 0x000fca0008000025 */
[----:B------:R-:W-:-:S04]  /*3030*/  FSETP.GT.AND P0, PT, R20, UR4, PT ;  /* 0x0000000414007c0b */ /* 0x000fc8000bf04000 */
[----:B------:R-:W-:Y:S01]  /*3040*/  FSEL R14, R20, RZ, P0 ;  /* 0x000000ff140e7208 */ /* 0x000fe20000000000 */
[----:B------:R-:W-:-:S08]  /*3050*/  FADD R4, R2, -R39 ;  /* 0x8000002702047221 */ /* 0x000fd00000000000 */
[----:B------:R-:W-:Y:S01]  /*3060*/  @P0 FADD R9, R9, R20 ;  /* 0x0000001409090221 */ /* 0x000fe20000000000 */
[----:B------:R-:W-:Y:S01]  /*3070*/  FFMA R24, R13, UR14, R4 ;  /* 0x0000000e0d187c23 */ /* 0x000fe20008000004 */
[----:B------:R-:W-:Y:S02]  /*3080*/  FSEL R4, R34, RZ, P4 ;  /* 0x000000ff22047208 */ /* 0x000fe40002000000 */
[----:B------:R-:W-:Y:S02]  /*3090*/  IMAD.MOV.U32 R7, RZ, RZ, R9 ;  /* 0x000000ffff077224 */ /* 0x000fe400078e0009 */
[----:B------:R-:W-:-:S13]  /*30a0*/  FSETP.GT.AND P4, PT, R24, UR4, PT ;  /* 0x0000000418007c0b */ /* 0x000fda000bf84000 */
[----:B------:R-:W-:Y:S05]  /*30b0*/  @!P4 BRA `(.L_x_17) ;  /* 0x00000008008cc947 */ /* 0x000fea0003800000 */
[--C-:B------:R-:W-:Y:S01]  /*30c0*/  FADD R7, R7, R24.reuse ;  /* 0x0000001807077221 */ /* 0x100fe20000000000 */
[----:B------:R-:W-:Y:S01]  /*30d0*/  IMAD.MOV.U32 R36, RZ, RZ, R24 ;  /* 0x000000ffff247224 */ /* 0x000fe200078e0018 */
[----:B------:R-:W-:Y:S06]  /*30e0*/  BRA `(.L_x_17) ;  /* 0x0000000800807947 */ /* 0x000fec0003800000 */
.L_x_32:
[----:B------:R-:W-:Y:S01]  /*30f0*/  IABS R8, UR10 ;  /* 0x0000000a00087c13 */ /* 0x000fe20008000000 */
[----:B------:R-:W-:Y:S01]  /*3100*/  VIADD R9, R5, UR10 ;  /* 0x0000000a05097c36 */ /* 0x000fe20008000000 */
[----:B------:R-:W-:Y:S01]  /*3110*/  IABS R4, UR11 ;  /* 0x0000000b00047c13 */ /* 0x000fe20008000000 */
[----:B------:R-:W-:Y:S01]  /*3120*/  VIADD R23, R22, 0xffffffff ;  /* 0xffffffff16177836 */ /* 0x000fe20000000000 */
[----:B------:R-:W0:Y:S01]  /*3130*/  I2F.RP R11, R8 ;  /* 0x00000008000b7306 */ /* 0x000e220000209400 */
[C---:B------:R-:W-:Y:S01]  /*3140*/  VIADD R10, R9.reuse, 0xffffffff ;  /* 0xffffffff090a7836 */ /* 0x040fe20000000000 */
[----:B------:R-:W-:Y:S01]  /*3150*/  IADD3 R18, PT, PT, R9, 0x1, RZ ;  /* 0x0000000109127810 */ /* 0x000fe20007ffe0ff */
[----:B------:R-:W1:Y:S01]  /*3160*/  LDCU UR4, c[0x0][0x3ac] ;  /* 0x00007580ff0477ac */ /* 0x000e620008000800 */
[----:B------:R-:W-:Y:S02]  /*3170*/  IABS R17, R9 ;  /* 0x0000000900117213 */ /* 0x000fe40000000000 */
[----:B------:R-:W-:-:S02]  /*3180*/  IABS R16, R10 ;  /* 0x0000000a00107213 */ /* 0x000fc40000000000 */
[----:B------:R-:W2:Y:S01]  /*3190*/  I2F.RP R14, R4 ;  /* 0x00000004000e7306 */ /* 0x000ea20000209400 */
[----:B------:R-:W-:Y:S02]  /*31a0*/  IABS R19, R18 ;  /* 0x0000001200137213 */ /* 0x000fe40000000000 */
[----:B------:R-:W-:-:S04]  /*31b0*/  IADD3 R21, PT, PT, R22, 0x1, RZ ;  /* 0x0000000116157810 */ /* 0x000fc80007ffe0ff */
[----:B------:R-:W-:Y:S01]  /*31c0*/  IABS R24, R21 ;  /* 0x0000001500187213 */ /* 0x000fe20000000000 */
[----:B0-----:R-:W0:Y:S08]  /*31d0*/  MUFU.RCP R11, R11 ;  /* 0x0000000b000b7308 */ /* 0x001e300000001000 */
[----:B--2---:R-:W2:Y:S01]  /*31e0*/  MUFU.RCP R14, R14 ;  /* 0x0000000e000e7308 */ /* 0x004ea20000001000 */
[----:B0-----:R-:W-:-:S07]  /*31f0*/  IADD3 R12, PT, PT, R11, 0xffffffe, RZ ;  /* 0x0ffffffe0b0c7810 */ /* 0x001fce0007ffe0ff */
[----:B------:R0:W3:Y:S01]  /*3200*/  F2I.FTZ.U32.TRUNC.NTZ R13, R12 ;  /* 0x0000000c000d7305 */ /* 0x0000e2000021f000 */
[----:B--2---:R-:W-:-:S07]  /*3210*/  VIADD R6, R14, 0xffffffe ;  /* 0x0ffffffe0e067836 */ /* 0x004fce0000000000 */
[----:B------:R-:W2:Y:S01]  /*3220*/  F2I.FTZ.U32.TRUNC.NTZ R7, R6 ;  /* 0x0000000600077305 */ /* 0x000ea2000021f000 */
[----:B0-----:R-:W-:Y:S02]  /*3230*/  MOV R12, RZ ;  /* 0x000000ff000c7202 */ /* 0x001fe40000000f00 */
[----:B---3--:R-:W-:-:S05]  /*3240*/  IADD3 R15, PT, PT, RZ, -R13, RZ ;  /* 0x8000000dff0f7210 */ /* 0x008fca0007ffe0ff */
[----:B------:R-:W-:Y:S02]  /*3250*/  IMAD R11, R15, R8, RZ ;  /* 0x000000080f0b7224 */ /* 0x000fe400078e02ff */
[----:B------:R-:W-:Y:S02]  /*3260*/  IMAD.MOV.U32 R15, RZ, RZ, R16 ;  /* 0x000000ffff0f7224 */ /* 0x000fe400078e0010 */
[----:B------:R-:W-:-:S04]  /*3270*/  IMAD.HI.U32 R12, R13, R11, R12 ;  /* 0x0000000b0d0c7227 */ /* 0x000fc800078e000c */
[----:B--2---:R-:W-:Y:S02]  /*3280*/  IMAD.MOV R13, RZ, RZ, -R7 ;  /* 0x000000ffff0d7224 */ /* 0x004fe400078e0a07 */
[----:B------:R-:W-:-:S04]  /*3290*/  IMAD.HI.U32 R6, R12, R15, RZ ;  /* 0x0000000f0c067227 */ /* 0x000fc800078e00ff */
[----:B------:R-:W-:Y:S02]  /*32a0*/  IMAD.MOV R11, RZ, RZ, -R6 ;  /* 0x000000ffff0b7224 */ /* 0x000fe400078e0a06 */
[----:B------:R-:W-:Y:S02]  /*32b0*/  IMAD R13, R13, R4, RZ ;  /* 0x000000040d0d7224 */ /* 0x000fe400078e02ff */
[----:B------:R-:W-:Y:S02]  /*32c0*/  IMAD.MOV.U32 R6, RZ, RZ, RZ ;  /* 0x000000ffff067224 */ /* 0x000fe400078e00ff */
[----:B------:R-:W-:-:S04]  /*32d0*/  IMAD.HI.U32 R16, R12, R17, RZ ;  /* 0x000000110c107227 */ /* 0x000fc800078e00ff */
[----:B------:R-:W-:Y:S01]  /*32e0*/  IMAD.HI.U32 R6, R7, R13, R6 ;  /* 0x0000000d07067227 */ /* 0x000fe200078e0006 */
[----:B------:R-:W-:-:S03]  /*32f0*/  IADD3 R16, PT, PT, -R16, RZ, RZ ;  /* 0x000000ff10107210 */ /* 0x000fc60007ffe1ff */
[----:B------:R-:W-:Y:S01]  /*3300*/  IMAD R7, R8, R11, R15 ;  /* 0x0000000b08077224 */ /* 0x000fe200078e020f */
[----:B------:R-:W-:Y:S01]  /*3310*/  IABS R15, R23 ;  /* 0x00000017000f7213 */ /* 0x000fe20000000000 */
[----:B------:R-:W-:Y:S01]  /*3320*/  IMAD.HI.U32 R13, R12, R19, RZ ;  /* 0x000000130c0d7227 */ /* 0x000fe200078e00ff */
[----:B------:R-:W-:Y:S02]  /*3330*/  IABS R11, R22 ;  /* 0x00000016000b7213 */ /* 0x000fe40000000000 */
[----:B------:R-:W-:Y:S01]  /*3340*/  ISETP.GT.U32.AND P1, PT, R8, R7, PT ;  /* 0x000000070800720c */ /* 0x000fe20003f24070 */
[----:B------:R-:W-:Y:S02]  /*3350*/  IMAD.MOV R14, RZ, RZ, -R13 ;  /* 0x000000ffff0e7224 */ /* 0x000fe400078e0a0d */
[----:B------:R-:W-:-:S04]  /*3360*/  IMAD.HI.U32 R20, R6, R15, RZ ;  /* 0x0000000f06147227 */ /* 0x000fc800078e00ff */
[----:B------:R-:W-:-:S04]  /*3370*/  IMAD.HI.U32 R12, R6, R11, RZ ;  /* 0x0000000b060c7227 */ /* 0x000fc800078e00ff */
[C---:B------:R-:W-:Y:S01]  /*3380*/  IMAD R19, R8.reuse, R14, R19 ;  /* 0x0000000e08137224 */ /* 0x040fe200078e0213 */
[----:B------:R-:W-:Y:S01]  /*3390*/  LOP3.LUT R14, RZ, UR11, RZ, 0x33, !PT ;  /* 0x0000000bff0e7c12 */ /* 0x000fe2000f8e33ff */
[----:B------:R-:W-:Y:S02]  /*33a0*/  IMAD.MOV.U32 R13, RZ, RZ, R24 ;  /* 0x000000ffff0d7224 */ /* 0x000fe400078e0018 */
[----:B------:R-:W-:Y:S01]  /*33b0*/  IMAD.MOV R20, RZ, RZ, -R20 ;  /* 0x000000ffff147224 */ /* 0x000fe200078e0a14 */
[----:B------:R-:W-:Y:S01]  /*33c0*/  ISETP.GT.U32.AND P3, PT, R8, R19, PT ;  /* 0x000000130800720c */ /* 0x000fe20003f64070 */
[----:B------:R-:W-:Y:S02]  /*33d0*/  IMAD.MOV R12, RZ, RZ, -R12 ;  /* 0x000000ffff0c7224 */ /* 0x000fe400078e0a0c */
[----:B------:R-:W-:-:S04]  /*33e0*/  IMAD.HI.U32 R6, R6, R13, RZ ;  /* 0x0000000d06067227 */ /* 0x000fc800078e00ff */
[----:B------:R-:W-:Y:S01]  /*33f0*/  IMAD R17, R8, R16, R17 ;  /* 0x0000001008117224 */ /* 0x000fe200078e0211 */
[----:B------:R-:W-:Y:S01]  /*3400*/  IADD3 R6, PT, PT, -R6, RZ, RZ ;  /* 0x000000ff06067210 */ /* 0x000fe20007ffe1ff */
[C---:B------:R-:W-:Y:S02]  /*3410*/  IMAD R15, R4.reuse, R20, R15 ;  /* 0x00000014040f7224 */ /* 0x040fe400078e020f */
[----:B------:R-:W-:Y:S01]  /*3420*/  IMAD R11, R4, R12, R11 ;  /* 0x0000000c040b7224 */ /* 0x000fe200078e020b */
[----:B------:R-:W-:Y:S01]  /*3430*/  ISETP.GT.U32.AND P4, PT, R8, R17, PT ;  /* 0x000000110800720c */ /* 0x000fe20003f84070 */
[C---:B------:R-:W-:Y:S01]  /*3440*/  IMAD R25, R4.reuse, R6, R13 ;  /* 0x0000000604197224 */ /* 0x040fe200078e020d */
[C---:B------:R-:W-:Y:S01]  /*3450*/  ISETP.GT.U32.AND P5, PT, R4.reuse, R15, PT ;  /* 0x0000000f0400720c */ /* 0x040fe20003fa4070 */
[--C-:B------:R-:W-:Y:S01]  /*3460*/  @!P1 IMAD.IADD R7, R7, 0x1, -R8.reuse ;  /* 0x0000000107079824 */ /* 0x100fe200078e0a08 */
[C---:B------:R-:W-:Y:S01]  /*3470*/  ISETP.GT.U32.AND P2, PT, R4.reuse, R11, PT ;  /* 0x0000000b0400720c */ /* 0x040fe20003f44070 */
[----:B------:R-:W-:Y:S01]  /*3480*/  @!P3 IMAD.IADD R19, R19, 0x1, -R8 ;  /* 0x000000011313b824 */ /* 0x000fe200078e0a08 */
[----:B------:R-:W-:-:S02]  /*3490*/  ISETP.GT.U32.AND P0, PT, R4, R25, PT ;  /* 0x000000190400720c */ /* 0x000fc40003f04070 */
[C---:B------:R-:W-:Y:S02]  /*34a0*/  ISETP.GT.U32.AND P1, PT, R8.reuse, R7, PT ;  /* 0x000000070800720c */ /* 0x040fe40003f24070 */
[----:B------:R-:W-:Y:S02]  /*34b0*/  ISETP.GT.U32.AND P3, PT, R8, R19, PT ;  /* 0x000000130800720c */ /* 0x000fe40003f64070 */
[----:B------:R-:W-:Y:S02]  /*34c0*/  LOP3.LUT R12, RZ, UR10, RZ, 0x33, !PT ;  /* 0x0000000aff0c7c12 */ /* 0x000fe4000f8e33ff */
[----:B------:R-:W-:Y:S01]  /*34d0*/  @!P4 IADD3 R17, PT, PT, R17, -R8, RZ ;  /* 0x800000081111c210 */ /* 0x000fe20007ffe0ff */
[--C-:B------:R-:W-:Y:S01]  /*34e0*/  @!P5 IMAD.IADD R15, R15, 0x1, -R4.reuse ;  /* 0x000000010f0fd824 */ /* 0x100fe200078e0a04 */
[----:B------:R-:W-:Y:S01]  /*34f0*/  ISETP.GE.AND P4, PT, R10, RZ, PT ;  /* 0x000000ff0a00720c */ /* 0x000fe20003f86270 */
[----:B------:R-:W-:Y:S01]  /*3500*/  @!P2 IMAD.IADD R11, R11, 0x1, -R4 ;  /* 0x000000010b0ba824 */ /* 0x000fe200078e0a04 */
[----:B------:R-:W-:-:S02]  /*3510*/  ISETP.GT.U32.AND P6, PT, R8, R17, PT ;  /* 0x000000110800720c */ /* 0x000fc40003fc4070 */
[C---:B------:R-:W-:Y:S01]  /*3520*/  ISETP.GT.U32.AND P5, PT, R4.reuse, R15, PT ;  /* 0x0000000f0400720c */ /* 0x040fe20003fa4070 */
[--C-:B------:R-:W-:Y:S01]  /*3530*/  @!P1 IMAD.IADD R7, R7, 0x1, -R8.reuse ;  /* 0x0000000107079824 */ /* 0x100fe200078e0a08 */
[----:B------:R-:W-:Y:S01]  /*3540*/  ISETP.GT.U32.AND P2, PT, R4, R11, PT ;  /* 0x0000000b0400720c */ /* 0x000fe20003f44070 */
[----:B------:R-:W-:Y:S01]  /*3550*/  @!P3 IMAD.IADD R19, R19, 0x1, -R8 ;  /* 0x000000011313b824 */ /* 0x000fe200078e0a08 */
[----:B------:R-:W-:Y:S02]  /*3560*/  @!P0 IADD3 R25, PT, PT, R25, -R4, RZ ;  /* 0x8000000419198210 */ /* 0x000fe40007ffe0ff */
[----:B------:R-:W-:Y:S02]  /*3570*/  ISETP.GE.AND P1, PT, R18, RZ, PT ;  /* 0x000000ff1200720c */ /* 0x000fe40003f26270 */
[----:B------:R-:W-:Y:S01]  /*3580*/  ISETP.GT.U32.AND P0, PT, R4, R25, PT ;  /* 0x000000190400720c */ /* 0x000fe20003f04070 */
[----:B------:R-:W-:Y:S01]  /*3590*/  @!P4 IMAD.MOV R7, RZ, RZ, -R7 ;  /* 0x000000ffff07c224 */ /* 0x000fe200078e0a07 */
[----:B------:R-:W-:-:S02]  /*35a0*/  ISETP.GE.AND P3, PT, R22, RZ, PT ;  /* 0x000000ff1600720c */ /* 0x000fc40003f66270 */
[----:B------:R-:W-:Y:S01]  /*35b0*/  @!P6 IADD3 R17, PT, PT, R17, -R8, RZ ;  /* 0x800000081111e210 */ /* 0x000fe20007ffe0ff */
[--C-:B------:R-:W-:Y:S01]  /*35c0*/  @!P5 IMAD.IADD R15, R15, 0x1, -R4.reuse ;  /* 0x000000010f0fd824 */ /* 0x100fe200078e0a04 */
[----:B------:R-:W-:Y:S01]  /*35d0*/  ISETP.GE.AND P6, PT, R9, RZ, PT ;  /* 0x000000ff0900720c */ /* 0x000fe20003fc6270 */
[--C-:B------:R-:W-:Y:S01]  /*35e0*/  @!P2 IMAD.IADD R11, R11, 0x1, -R4.reuse ;  /* 0x000000010b0ba824 */ /* 0x100fe200078e0a04 */
[----:B------:R-:W-:Y:S01]  /*35f0*/  ISETP.GE.AND P5, PT, R23, RZ, PT ;  /* 0x000000ff1700720c */ /* 0x000fe20003fa6270 */
[----:B------:R-:W-:Y:S01]  /*3600*/  IMAD.MOV.U32 R10, RZ, RZ, R17 ;  /* 0x000000ffff0a7224 */ /* 0x000fe200078e0011 */
[----:B------:R-:W-:Y:S01]  /*3610*/  MOV R9, R19 ;  /* 0x0000001300097202 */ /* 0x000fe20000000f00 */
[----:B------:R-:W-:Y:S01]  /*3620*/  IMAD.MOV.U32 R8, RZ, RZ, R11 ;  /* 0x000000ffff087224 */ /* 0x000fe200078e000b */
[----:B------:R-:W-:Y:S01]  /*3630*/  ISETP.GE.AND P2, PT, R21, RZ, PT ;  /* 0x000000ff1500720c */ /* 0x000fe20003f46270 */
[----:B------:R-:W-:Y:S01]  /*3640*/  @!P0 IMAD.IADD R25, R25, 0x1, -R4 ;  /* 0x0000000119198824 */ /* 0x000fe200078e0a04 */
[----:B------:R-:W-:Y:S01]  /*3650*/  @!P1 IADD3 R9, PT, PT, -R9, RZ, RZ ;  /* 0x000000ff09099210 */ /* 0x000fe20007ffe1ff */
[----:B------:R-:W-:Y:S01]  /*3660*/  @!P3 IMAD.MOV R8, RZ, RZ, -R8 ;  /* 0x000000ffff08b224 */ /* 0x000fe200078e0a08 */
[----:B------:R-:W-:-:S02]  /*3670*/  ISETP.NE.AND P0, PT, RZ, UR10, PT ;  /* 0x0000000aff007c0c */ /* 0x000fc4000bf05270 */
[----:B------:R-:W-:Y:S01]  /*3680*/  ISETP.NE.AND P1, PT, RZ, UR11, PT ;  /* 0x0000000bff007c0c */ /* 0x000fe2000bf25270 */
[----:B------:R-:W-:Y:S01]  /*3690*/  @!P6 IMAD.MOV R10, RZ, RZ, -R10 ;  /* 0x000000ffff0ae224 */ /* 0x000fe200078e0a0a */
[----:B------:R-:W-:Y:S02]  /*36a0*/  MOV R17, R15 ;  /* 0x0000000f00117202 */ /* 0x000fe40000000f00 */
[----:B------:R-:W-:Y:S02]  /*36b0*/  SEL R4, R12, R9, !P0 ;  /* 0x000000090c047207 */ /* 0x000fe40004000000 */
[----:B------:R-:W-:Y:S02]  /*36c0*/  @!P5 IADD3 R17, PT, PT, -R17, RZ, RZ ;  /* 0x000000ff1111d210 */ /* 0x000fe40007ffe1ff */
[----:B------:R-:W-:Y:S02]  /*36d0*/  SEL R13, R14, R8, !P1 ;  /* 0x000000080e0d7207 */ /* 0x000fe40004800000 */
[C---:B------:R-:W-:Y:S01]  /*36e0*/  SEL R6, R12.reuse, R7, !P0 ;  /* 0x000000070c067207 */ /* 0x040fe20004000000 */
[----:B------:R-:W-:Y:S01]  /*36f0*/  IMAD.MOV.U32 R7, RZ, RZ, R25 ;  /* 0x000000ffff077224 */ /* 0x000fe200078e0019 */
[----:B------:R-:W-:Y:S01]  /*3700*/  SEL R10, R12, R10, !P0 ;  /* 0x0000000a0c0a7207 */ /* 0x000fe20004000000 */
[----:B------:R-:W-:Y:S01]  /*3710*/  IMAD R9, R13, UR10, R4 ;  /* 0x0000000a0d097c24 */ /* 0x000fe2000f8e0204 */
[----:B------:R-:W-:Y:S01]  /*3720*/  SEL R17, R14, R17, !P1 ;  /* 0x000000110e117207 */ /* 0x000fe20004800000 */
[----:B------:R-:W-:-:S02]  /*3730*/  @!P2 IMAD.MOV R7, RZ, RZ, -R7 ;  /* 0x000000ffff07a224 */ /* 0x000fc400078e0a07 */
[----:B------:R-:W-:Y:S02]  /*3740*/  IMAD R13, R13, UR10, R6 ;  /* 0x0000000a0d0d7c24 */ /* 0x000fe4000f8e0206 */
[----:B------:R-:W-:Y:S01]  /*3750*/  IMAD R15, R17, UR10, R10 ;  /* 0x0000000a110f7c24 */ /* 0x000fe2000f8e020a */
[----:B------:R-:W-:Y:S01]  /*3760*/  SEL R7, R14, R7, !P1 ;  /* 0x000000070e077207 */ /* 0x000fe20004800000 */
[----:B------:R-:W-:-:S04]  /*3770*/  IMAD.WIDE R8, R9, 0x4, R38 ;  /* 0x0000000409087825 */ /* 0x000fc800078e0226 */
[--C-:B------:R-:W-:Y:S02]  /*3780*/  IMAD.WIDE R12, R13, 0x4, R38.reuse ;  /* 0x000000040d0c7825 */ /* 0x100fe400078e0226 */
[----:B------:R-:W2:Y:S02]  /*3790*/  LDG.E R9, desc[UR12][R8.64] ;  /* 0x0000000c08097981 */ /* 0x000ea4000c1e1900 */
[----:B------:R-:W-:Y:S02]  /*37a0*/  IMAD.WIDE R14, R15, 0x4, R38 ;  /* 0x000000040f0e7825 */ /* 0x000fe400078e0226 */
[----:B------:R-:W3:Y:S02]  /*37b0*/  LDG.E R13, desc[UR12][R12.64] ;  /* 0x0000000c0c0d7981 */ /* 0x000ee4000c1e1900 */
[----:B------:R-:W-:Y:S02]  /*37c0*/  IMAD R19, R7, UR10, R10 ;  /* 0x0000000a07137c24 */ /* 0x000fe4000f8e020a */
[----:B------:R-:W4:Y:S01]  /*37d0*/  LDG.E R15, desc[UR12][R14.64] ;  /* 0x0000000c0e0f7981 */ /* 0x000f22000c1e1900 */
[----:B------:R-:W-:-:S02]  /*37e0*/  IMAD R11, R17, UR10, R6 ;  /* 0x0000000a110b7c24 */ /* 0x000fc4000f8e0206 */
[----:B------:R-:W-:-:S04]  /*37f0*/  IMAD.WIDE R18, R19, 0x4, R38 ;  /* 0x0000000413127825 */ /* 0x000fc800078e0226 */
[----:B------:R-:W-:Y:S02]  /*3800*/  IMAD R21, R7, UR10, R6 ;  /* 0x0000000a07157c24 */ /* 0x000fe4000f8e0206 */
[----:B------:R-:W-:Y:S01]  /*3810*/  IMAD.WIDE R10, R11, 0x4, R38 ;  /* 0x000000040b0a7825 */ /* 0x000fe200078e0226 */
[----:B------:R-:W4:Y:S03]  /*3820*/  LDG.E R19, desc[UR12][R18.64] ;  /* 0x0000000c12137981 */ /* 0x000f26000c1e1900 */
[----:B------:R-:W-:Y:S02]  /*3830*/  IMAD R23, R17, UR10, R4 ;  /* 0x0000000a11177c24 */ /* 0x000fe4000f8e0204 */
[--C-:B------:R-:W-:Y:S01]  /*3840*/  IMAD.WIDE R16, R21, 0x4, R38.reuse ;  /* 0x0000000415107825 */ /* 0x100fe200078e0226 */
[----:B------:R-:W4:Y:S03]  /*3850*/  LDG.E R11, desc[UR12][R10.64] ;  /* 0x0000000c0a0b7981 */ /* 0x000f26000c1e1900 */
[----:B------:R-:W-:-:S02]  /*3860*/  IMAD.WIDE R20, R23, 0x4, R38 ;  /* 0x0000000417147825 */ /* 0x000fc400078e0226 */
[----:B------:R0:W4:Y:S02]  /*3870*/  LDG.E R17, desc[UR12][R16.64] ;  /* 0x0000000c10117981 */ /* 0x000124000c1e1900 */
[----:B------:R-:W-:Y:S02]  /*3880*/  IMAD R7, R7, UR10, R4 ;  /* 0x0000000a07077c24 */ /* 0x000fe4000f8e0204 */
[----:B------:R-:W4:Y:S02]  /*3890*/  LDG.E R21, desc[UR12][R20.64] ;  /* 0x0000000c14157981 */ /* 0x000f24000c1e1900 */
[----:B------:R-:W-:-:S06]  /*38a0*/  IMAD.WIDE R38, R7, 0x4, R38 ;  /* 0x0000000407267825 */ /* 0x000fcc00078e0226 */
[----:B------:R-:W4:Y:S01]  /*38b0*/  LDG.E R39, desc[UR12][R38.64] ;  /* 0x0000000c26277981 */ /* 0x000f22000c1e1900 */
[----:B------:R-:W-:Y:S02]  /*38c0*/  IMAD.MOV.U32 R36, RZ, RZ, RZ ;  /* 0x000000ffff247224 */ /* 0x000fe400078e00ff */
[C---:B--2--5:R-:W-:Y:S01]  /*38d0*/  FADD R9, R2.reuse, -R9 ;  /* 0x8000000902097221 */ /* 0x064fe20000000000 */
[----:B---3--:R-:W-:-:S04]  /*38e0*/  FADD R13, R2, -R13 ;  /* 0x8000000d020d7221 */ /* 0x008fc80000000000 */
[----:B-1----:R-:W-:Y:S01]  /*38f0*/  FSETP.GT.AND P3, PT, R9, UR4, PT ;  /* 0x0000000409007c0b */ /* 0x002fe2000bf64000 */
[----:B----4-:R-:W-:Y:S01]  /*3900*/  FADD R15, R2, -R15 ;  /* 0x8000000f020f7221 */ /* 0x010fe20000000000 */
[----:B------:R-:W-:Y:S01]  /*3910*/  FADD R4, RZ, R13 ;  /* 0x0000000dff047221 */ /* 0x000fe20000000000 */
[----:B------:R-:W-:-:S03]  /*3920*/  FSETP.GT.AND P6, PT, R13, UR4, PT ;  /* 0x000000040d007c0b */ /* 0x000fc6000bfc4000 */
[----:B------:R-:W-:Y:S02]  /*3930*/  FSETP.GT.AND P5, PT, R15, UR4, PT ;  /* 0x000000040f007c0b */ /* 0x000fe4000bfa4000 */
[----:B------:R-:W-:Y:S01]  /*3940*/  FSEL R4, R4, RZ, P6 ;  /* 0x000000ff04047208 */ /* 0x000fe20003000000 */
[----:B0-----:R-:W-:-:S04]  /*3950*/  FADD R16, R2, -R19 ;  /* 0x8000001302107221 */ /* 0x001fc80000000000 */
[----:B------:R-:W-:Y:S01]  /*3960*/  @P3 FADD R4, R4, R9 ;  /* 0x0000000904043221 */ /* 0x000fe20000000000 */
[----:B------:R-:W-:Y:S01]  /*3970*/  FSETP.GT.AND P2, PT, R16, UR4, PT ;  /* 0x0000000410007c0b */ /* 0x000fe2000bf44000 */
[----:B------:R-:W-:-:S04]  /*3980*/  FADD R10, R2, -R11 ;  /* 0x8000000b020a7221 */ /* 0x000fc80000000000 */
[----:B------:R-:W-:Y:S01]  /*3990*/  @P5 FADD R4, R4, R15 ;  /* 0x0000000f04045221 */ /* 0x000fe20000000000 */
[----:B------:R-:W-:Y:S01]  /*39a0*/  FADD R12, R2, -R17 ;  /* 0x80000011020c7221 */ /* 0x000fe20000000000 */
[----:B------:R-:W-:-:S03]  /*39b0*/  FSETP.GT.AND P4, PT, R10, UR4, PT ;  /* 0x000000040a007c0b */ /* 0x000fc6000bf84000 */
[----:B------:R-:W-:Y:S01]  /*39c0*/  MOV R7, R4 ;  /* 0x0000000400077202 */ /* 0x000fe20000000f00 */
[----:B------:R-:W-:Y:S01]  /*39d0*/  FADD R14, R2, -R21 ;  /* 0x80000015020e7221 */ /* 0x000fe20000000000 */
[----:B------:R-:W-:-:S03]  /*39e0*/  FSETP.GT.AND P1, PT, R12, UR4, PT ;  /* 0x000000040c007c0b */ /* 0x000fc6000bf24000 */
[----:B------:R-:W-:Y:S01]  /*39f0*/  @P2 FADD R7, R7, R16 ;  /* 0x0000001007072221 */ /* 0x000fe20000000000 */
[----:B------:R-:W-:Y:S01]  /*3a00*/  FSETP.GT.AND P0, PT, R14, UR4, PT ;  /* 0x000000040e007c0b */ /* 0x000fe2000bf04000 */
[----:B------:R-:W-:Y:S01]  /*3a10*/  FADD R6, R2, -R39 ;  /* 0x8000002702067221 */ /* 0x000fe20000000000 */
[----:B------:R-:W-:Y:S02]  /*3a20*/  FSEL R4, R13, RZ, P6 ;  /* 0x000000ff0d047208 */ /* 0x000fe40003000000 */
[----:B------:R-:W-:Y:S02]  /*3a30*/  @P4 FADD R7, R7, R10 ;  /* 0x0000000a07074221 */ /* 0x000fe40000000000 */
[----:B------:R-:W-:-:S03]  /*3a40*/  FSETP.GT.AND P6, PT, R6, UR4, PT ;  /* 0x0000000406007c0b */ /* 0x000fc6000bfc4000 */
[----:B------:R-:W-:-:S04]  /*3a50*/  @P1 FADD R7, R7, R12 ;  /* 0x0000000c07071221 */ /* 0x000fc80000000000 */
[----:B------:R-:W-:Y:S01]  /*3a60*/  @P0 FADD R7, R7, R14 ;  /* 0x0000000e07070221 */ /* 0x000fe20000000000 */
[----:B------:R-:W-:Y:S02]  /*3a70*/  FSEL R10, R10, RZ, P4 ;  /* 0x000000ff0a0a7208 */ /* 0x000fe40002000000 */
[----:B------:R-:W-:Y:S02]  /*3a80*/  FSEL R8, R9, RZ, P3 ;  /* 0x000000ff09087208 */ /* 0x000fe40001800000 */
[----:B------:R-:W-:Y:S02]  /*3a90*/  FSEL R16, R16, RZ, P2 ;  /* 0x000000ff10107208 */ /* 0x000fe40001000000 */
[----:B------:R-:W-:Y:S01]  /*3aa0*/  FSEL R12, R12, RZ, P1 ;  /* 0x000000ff0c0c7208 */ /* 0x000fe20000800000 */
[--C-:B------:R-:W-:Y:S01]  /*3ab0*/  @P6 FADD R7, R7, R6.reuse ;  /* 0x0000000607076221 */ /* 0x100fe20000000000 */
[----:B------:R-:W-:Y:S01]  /*3ac0*/  @P6 IMAD.MOV.U32 R36, RZ, RZ, R6 ;  /* 0x000000ffff246224 */ /* 0x000fe200078e0006 */
[----:B------:R-:W-:-:S02]  /*3ad0*/  FSEL R6, R15, RZ, P5 ;  /* 0x000000ff0f067208 */ /* 0x000fc40002800000 */
[----:B------:R-:W-:-:S07]  /*3ae0*/  FSEL R14, R14, RZ, P0 ;  /* 0x000000ff0e0e7208 */ /* 0x000fce0000000000 */
.L_x_17:
[----:B------:R-:W-:Y:S05]  /*3af0*/  BSYNC.RECONVERGENT B0 ;  /* 0x0000000000007941 */ /* 0x000fea0003800200 */
.L_x_0:
[C---:B------:R-:W-:Y:S01]  /*3b00*/  ISETP.GT.AND P0, PT, R5.reuse, UR10, PT ;  /* 0x0000000a05007c0c */ /* 0x040fe2000bf04270 */
[----:B------:R-:W0:Y:S01]  /*3b10*/  LDCU UR4, c[0x0][0x3a8] ;  /* 0x00007500ff0477ac */ /* 0x000e220008000800 */
[----:B------:R-:W-:Y:S02]  /*3b20*/  BSSY.RECONVERGENT B2, `(.L_x_33) ;  /* 0x0000018000027945 */ /* 0x000fe40003800200 */
[----:B------:R-:W-:-:S04]  /*3b30*/  ISETP.LT.OR P0, PT, R5, 0x1, P0 ;  /* 0x000000010500780c */ /* 0x000fc80000701670 */
[----:B------:R-:W-:Y:S01]  /*3b40*/  FSETP.LEU.OR P0, PT, R4, RZ, P0 ;  /* 0x000000ff0400720b */ /* 0x000fe2000070b400 */
[C---:B0----5:R-:W-:Y:S01]  /*3b50*/  FFMA R11, -R7.reuse, UR4, R2 ;  /* 0x00000004070b7c23 */ /* 0x061fe20008000102 */
[----:B------:R-:W-:-:S11]  /*3b60*/  FFMA R13, R7, UR4, R0 ;  /* 0x00000004070d7c23 */ /* 0x000fd60008000000 */
[----:B------:R-:W-:Y:S05]  /*3b70*/  @P0 BRA `(.L_x_34) ;  /* 0x0000000000480947 */ /* 0x000fea0003800000 */
[----:B------:R-:W0:Y:S01]  /*3b80*/  MUFU.RCP R0, R7 ;  /* 0x0000000700007308 */ /* 0x000e220000001000 */
[----:B------:R-:W-:Y:S07]  /*3b90*/  BSSY.RECONVERGENT B3, `(.L_x_35) ;  /* 0x000000a000037945 */ /* 0x000fee0003800200 */
[----:B------:R-:W1:Y:S01]  /*3ba0*/  FCHK P0, R4, R7 ;  /* 0x0000000704007302 */ /* 0x000e620000000000 */
[----:B0-----:R-:W-:-:S04]  /*3bb0*/  FFMA R9, R0, -R7, 1 ;  /* 0x3f80000000097423 */ /* 0x001fc80000000807 */
[----:B------:R-:W-:-:S04]  /*3bc0*/  FFMA R9, R0, R9, R0 ;  /* 0x0000000900097223 */ /* 0x000fc80000000000 */
[----:B------:R-:W-:-:S04]  /*3bd0*/  FFMA R15, R9, R4, RZ ;  /* 0x00000004090f7223 */ /* 0x000fc800000000ff */
[----:B------:R-:W-:-:S04]  /*3be0*/  FFMA R0, R15, -R7, R4 ;  /* 0x800000070f007223 */ /* 0x000fc80000000004 */
[----:B------:R-:W-:Y:S01]  /*3bf0*/  FFMA R0, R9, R0, R15 ;  /* 0x0000000009007223 */ /* 0x000fe2000000000f */
[----:B-1----:R-:W-:Y:S06]  /*3c00*/  @!P0 BRA `(.L_x_36) ;  /* 0x0000000000088947 */ /* 0x002fec0003800000 */
[----:B------:R-:W-:-:S07]  /*3c10*/  MOV R18, 0x3c30 ;  /* 0x00003c3000127802 */ /* 0x000fce0000000f00 */
[----:B------:R-:W-:Y:S05]  /*3c20*/  CALL.REL.NOINC `($__internal_0_$__cuda_sm3x_div_rn_noftz_f32_slowpath) ;  /* 0x0000001000287944 */ /* 0x000fea0003c00000 */
.L_x_36:
[----:B------:R-:W-:Y:S05]  /*3c30*/  BSYNC.RECONVERGENT B3 ;  /* 0x0000000000037941 */ /* 0x000fea0003800200 */
.L_x_35:
[----:B------:R-:W0:Y:S02]  /*3c40*/  LDCU UR4, c[0x0][0x3b0] ;  /* 0x00007600ff0477ac */ /* 0x000e240008000800 */
[----:B0-----:R-:W-:-:S04]  /*3c50*/  FMUL R0, R0, UR4 ;  /* 0x0000000400007c20 */ /* 0x001fc80008400000 */
[----:B------:R-:W-:-:S04]  /*3c60*/  FMUL R9, R13, R0 ;  /* 0x000000000d097220 */ /* 0x000fc80000400000 */
[----:B------:R-:W-:Y:S01]  /*3c70*/  FADD R15, -R9, -RZ ;  /* 0x800000ff090f7221 */ /* 0x000fe20000000100 */
[----:B------:R0:W-:Y:S04]  /*3c80*/  REDG.E.ADD.F32.FTZ.RN.STRONG.GPU desc[UR12][R32.64+-0x4], R9 ;  /* 0xfffffc09200079a6 */ /* 0x0001e8000c12f30c */
[----:B------:R0:W-:Y:S02]  /*3c90*/  REDG.E.ADD.F32.FTZ.RN.STRONG.GPU desc[UR12][R30.64+-0x4], R15 ;  /* 0xfffffc0f1e0079a6 */ /* 0x0001e4000c12f30c */
.L_x_34:
[----:B------:R-:W-:Y:S05]  /*3ca0*/  BSYNC.RECONVERGENT B2 ;  /* 0x0000000000027941 */ /* 0x000fea0003800200 */
.L_x_33:
[----:B------:R-:W1:Y:S01]  /*3cb0*/  LDCU UR4, c[0x0][0x380] ;  /* 0x00007000ff0477ac */ /* 0x000e620008000800 */
[----:B------:R-:W-:Y:S01]  /*3cc0*/  IADD3 R0, PT, PT, R5, 0x1, RZ ;  /* 0x0000000105007810 */ /* 0x000fe20007ffe0ff */
[----:B------:R-:W-:Y:S03]  /*3cd0*/  BSSY.RECONVERGENT B2, `(.L_x_37) ;  /* 0x0000018000027945 */ /* 0x000fe60003800200 */
[----:B-1----:R-:W-:-:S04]  /*3ce0*/  ISETP.GE.AND P0, PT, R0, UR4, PT ;  /* 0x0000000400007c0c */ /* 0x002fc8000bf06270 */
[----:B------:R-:W-:-:S04]  /*3cf0*/  ISETP.LT.OR P0, PT, R5, -0x1, P0 ;  /* 0xffffffff0500780c */ /* 0x000fc80000701670 */
[----:B------:R-:W-:-:S13]  /*3d00*/  FSETP.LEU.OR P0, PT, R8, RZ, P0 ;  /* 0x000000ff0800720b */ /* 0x000fda000070b400 */
        /* <DEDUP_REMOVED lines=10> */
[----:B------:R-:W-:Y:S01]  /*3db0*/  IMAD.MOV.U32 R4, RZ, RZ, R8 ;  /* 0x000000ffff047224 */ /* 0x000fe200078e0008 */
[----:B------:R-:W-:-:S07]  /*3dc0*/  MOV R18, 0x3de0 ;  /* 0x00003de000127802 */ /* 0x000fce0000000f00 */
[----:B------:R-:W-:Y:S05]  /*3dd0*/  CALL.REL.NOINC `($__internal_0_$__cuda_sm3x_div_rn_noftz_f32_slowpath) ;  /* 0x0000000c00bc7944 */ /* 0x000fea0003c00000 */
.L_x_40:
[----:B------:R-:W-:Y:S05]  /*3de0*/  BSYNC.RECONVERGENT B3 ;  /* 0x0000000000037941 */ /* 0x000fea0003800200 */
.L_x_39:
[----:B------:R-:W0:Y:S02]  /*3df0*/  LDCU UR4, c[0x0][0x3b0] ;  /* 0x00007600ff0477ac */ /* 0x000e240008000800 */
[----:B0-----:R-:W-:-:S04]  /*3e00*/  FMUL R0, R0, UR4 ;  /* 0x0000000400007c20 */ /* 0x001fc80008400000 */
[----:B------:R-:W-:-:S04]  /*3e10*/  FMUL R9, R13, R0 ;  /* 0x000000000d097220 */ /* 0x000fc80000400000 */
[----:B------:R-:W-:Y:S01]  /*3e20*/  FADD R15, -R9, -RZ ;  /* 0x800000ff090f7221 */ /* 0x000fe20000000100 */
[----:B------:R1:W-:Y:S04]  /*3e30*/  REDG.E.ADD.F32.FTZ.RN.STRONG.GPU desc[UR12][R32.64+0x4], R9 ;  /* 0x00000409200079a6 */ /* 0x0003e8000c12f30c */
[----:B------:R1:W-:Y:S02]  /*3e40*/  REDG.E.ADD.F32.FTZ.RN.STRONG.GPU desc[UR12][R30.64+0x4], R15 ;  /* 0x0000040f1e0079a6 */ /* 0x0003e4000c12f30c */
.L_x_38:
[----:B------:R-:W-:Y:S05]  /*3e50*/  BSYNC.RECONVERGENT B2 ;  /* 0x0000000000027941 */ /* 0x000fea0003800200 */
.L_x_37:
[----:B------:R-:W2:Y:S01]  /*3e60*/  LDCU UR4, c[0x0][0x384] ;  /* 0x00007080ff0477ac */ /* 0x000ea20008000800 */
[----:B------:R-:W-:Y:S01]  /*3e70*/  VIADD R0, R3, 0xffffffff ;  /* 0xffffffff03007836 */ /* 0x000fe20000000000 */
[----:B------:R-:W-:Y:S04]  /*3e80*/  BSSY.RECONVERGENT B2, `(.L_x_41) ;  /* 0x000001f000027945 */ /* 0x000fe80003800200 */
[----:B--2---:R-:W-:-:S04]  /*3e90*/  ISETP.GE.U32.AND P0, PT, R0, UR4, PT ;  /* 0x0000000400007c0c */ /* 0x004fc8000bf06070 */
[----:B------:R-:W-:-:S04]  /*3ea0*/  ISETP.LT.OR P0, PT, R5, RZ, P0 ;  /* 0x000000ff0500720c */ /* 0x000fc80000701670 */
[----:B------:R-:W-:-:S13]  /*3eb0*/  FSETP.LEU.OR P0, PT, R6, RZ, P0 ;  /* 0x000000ff0600720b */ /* 0x000fda000070b400 */
[----:B------:R-:W-:Y:S05]  /*3ec0*/  @P0 BRA `(.L_x_42) ;  /* 0x0000000000680947 */ /* 0x000fea0003800000 */
[----:B------:R-:W0:Y:S01]  /*3ed0*/  MUFU.RCP R0, R7 ;  /* 0x0000000700007308 */ /* 0x000e220000001000 */
[----:B------:R-:W2:Y:S01]  /*3ee0*/  LDC R2, c[0x0][0x380] ;  /* 0x0000e000ff027b82 */ /* 0x000ea20000000800 */
[----:B------:R-:W-:Y:S06]  /*3ef0*/  BSSY.RECONVERGENT B3, `(.L_x_43) ;  /* 0x000000d000037945 */ /* 0x000fec0003800200 */
[----:B------:R-:W3:Y:S01]  /*3f00*/  FCHK P0, R6, R7 ;  /* 0x0000000706007302 */ /* 0x000ee20000000000 */
[----:B01----:R-:W-:-:S04]  /*3f10*/  FFMA R9, R0, -R7, 1 ;  /* 0x3f80000000097423 */ /* 0x003fc80000000807 */
[----:B------:R-:W-:-:S04]  /*3f20*/  FFMA R9, R0, R9, R0 ;  /* 0x0000000900097223 */ /* 0x000fc80000000000 */
[----:B------:R-:W-:Y:S01]  /*3f30*/  FFMA R0, R9, R6, RZ ;  /* 0x0000000609007223 */ /* 0x000fe200000000ff */
[----:B--2---:R-:W-:-:S03]  /*3f40*/  IMAD R2, R3, R2, -R2 ;  /* 0x0000000203027224 */ /* 0x004fc600078e0a02 */
[----:B------:R-:W-:Y:S02]  /*3f50*/  FFMA R4, R0, -R7, R6 ;  /* 0x8000000700047223 */ /* 0x000fe40000000006 */
[----:B------:R-:W-:Y:S02]  /*3f60*/  IADD3 R2, PT, PT, R5, R2, RZ ;  /* 0x0000000205027210 */ /* 0x000fe40007ffe0ff */
[----:B------:R-:W-:Y:S01]  /*3f70*/  FFMA R0, R9, R4, R0 ;  /* 0x0000000409007223 */ /* 0x000fe20000000000 */
[----:B---3--:R-:W-:Y:S06]  /*3f80*/  @!P0 BRA `(.L_x_44) ;  /* 0x00000000000c8947 */ /* 0x008fec0003800000 */
[----:B------:R-:W-:Y:S01]  /*3f90*/  IMAD.MOV.U32 R4, RZ, RZ, R6 ;  /* 0x000000ffff047224 */ /* 0x000fe200078e0006 */
[----:B------:R-:W-:-:S07]  /*3fa0*/  MOV R18, 0x3fc0 ;  /* 0x00003fc000127802 */ /* 0x000fce0000000f00 */
[----:B------:R-:W-:Y:S05]  /*3fb0*/  CALL.REL.NOINC `($__internal_0_$__cuda_sm3x_div_rn_noftz_f32_slowpath) ;  /* 0x0000000c00447944 */ /* 0x000fea0003c00000 */
.L_x_44:
[----:B------:R-:W-:Y:S05]  /*3fc0*/  BSYNC.RECONVERGENT B3 ;  /* 0x0000000000037941 */ /* 0x000fea0003800200 */
.L_x_43:
[----:B------:R-:W0:Y:S01]  /*3fd0*/  LDCU UR4, c[0x0][0x3b0] ;  /* 0x00007600ff0477ac */ /* 0x000e220008000800 */
[----:B------:R-:W1:Y:S08]  /*3fe0*/  LDC.64 R18, c[0x0][0x388] ;  /* 0x0000e200ff127b82 */ /* 0x000e700000000a00 */
[----:B------:R-:W2:Y:S01]  /*3ff0*/  LDC.64 R8, c[0x0][0x390] ;  /* 0x0000e400ff087b82 */ /* 0x000ea20000000a00 */
[----:B0-----:R-:W-:-:S04]  /*4000*/  FMUL R0, R0, UR4 ;  /* 0x0000000400007c20 */ /* 0x001fc80008400000 */
[----:B------:R-:W-:Y:S01]  /*4010*/  FMUL R15, R13, R0 ;  /* 0x000000000d0f7220 */ /* 0x000fe20000400000 */
[----:B-1----:R-:W-:-:S04]  /*4020*/  IMAD.WIDE R18, R2, 0x4, R18 ;  /* 0x0000000402127825 */ /* 0x002fc800078e0212 */
[----:B------:R-:W-:Y:S01]  /*4030*/  FADD R17, -R15, -RZ ;  /* 0x800000ff0f117221 */ /* 0x000fe20000000100 */
[----:B------:R3:W-:Y:S01]  /*4040*/  REDG.E.ADD.F32.FTZ.RN.STRONG.GPU desc[UR12][R18.64], R15 ;  /* 0x0000000f120079a6 */ /* 0x0007e2000c12f30c */
[----:B--2---:R-:W-:-:S05]  /*4050*/  IMAD.WIDE R8, R2, 0x4, R8 ;  /* 0x0000000402087825 */ /* 0x004fca00078e0208 */
[----:B------:R3:W-:Y:S02]  /*4060*/  REDG.E.ADD.F32.FTZ.RN.STRONG.GPU desc[UR12][R8.64], R17 ;  /* 0x00000011080079a6 */ /* 0x0007e4000c12f30c */
.L_x_42:
[----:B------:R-:W-:Y:S05]  /*4070*/  BSYNC.RECONVERGENT B2 ;  /* 0x0000000000027941 */ /* 0x000fea0003800200 */
.L_x_41:
        /* <DEDUP_REMOVED lines=8> */
[----:B------:R-:W-:Y:S07]  /*4100*/  BSSY.RECONVERGENT B3, `(.L_x_47) ;  /* 0x000000b000037945 */ /* 0x000fee0003800200 */
[----:B------:R-:W2:Y:S01]  /*4110*/  FCHK P0, R16, R7 ;  /* 0x0000000710007302 */ /* 0x000ea20000000000 */
[----:B01-3--:R-:W-:-:S04]  /*4120*/  FFMA R9, R0, -R7, 1 ;  /* 0x3f80000000097423 */ /* 0x00bfc80000000807 */
[----:B------:R-:W-:-:S04]  /*4130*/  FFMA R9, R0, R9, R0 ;  /* 0x0000000900097223 */ /* 0x000fc80000000000 */
[----:B------:R-:W-:-:S04]  /*4140*/  FFMA R15, R9, R16, RZ ;  /* 0x00000010090f7223 */ /* 0x000fc800000000ff */
[----:B------:R-:W-:-:S04]  /*4150*/  FFMA R0, R15, -R7, R16 ;  /* 0x800000070f007223 */ /* 0x000fc80000000010 */
[----:B------:R-:W-:Y:S01]  /*4160*/  FFMA R0, R9, R0, R15 ;  /* 0x0000000009007223 */ /* 0x000fe2000000000f */
[----:B--2---:R-:W-:Y:S06]  /*4170*/  @!P0 BRA `(.L_x_48) ;  /* 0x00000000000c8947 */ /* 0x004fec0003800000 */
[----:B------:R-:W-:Y:S02]  /*4180*/  MOV R4, R16 ;  /* 0x0000001000047202 */ /* 0x000fe40000000f00 */
[----:B------:R-:W-:-:S07]  /*4190*/  MOV R18, 0x41b0 ;  /* 0x000041b000127802 */ /* 0x000fce0000000f00 */
[----:B------:R-:W-:Y:S05]  /*41a0*/  CALL.REL.NOINC `($__internal_0_$__cuda_sm3x_div_rn_noftz_f32_slowpath) ;  /* 0x0000000800c87944 */ /* 0x000fea0003c00000 */
.L_x_48:
[----:B------:R-:W-:Y:S05]  /*41b0*/  BSYNC.RECONVERGENT B3 ;  /* 0x0000000000037941 */ /* 0x000fea0003800200 */
.L_x_47:
[----:B------:R-:W0:Y:S01]  /*41c0*/  LDCU UR4, c[0x0][0x3b0] ;  /* 0x00007600ff0477ac */ /* 0x000e220008000800 */
[----:B------:R-:W1:Y:S01]  /*41d0*/  LDC R9, c[0x0][0x380] ;  /* 0x0000e000ff097b82 */ /* 0x000e620000000800 */
[----:B0-----:R-:W-:-:S04]  /*41e0*/  FMUL R0, R0, UR4 ;  /* 0x0000000400007c20 */ /* 0x001fc80008400000 */
[----:B------:R-:W-:Y:S01]  /*41f0*/  FMUL R15, R13, R0 ;  /* 0x000000000d0f7220 */ /* 0x000fe20000400000 */
[----:B-1----:R-:W-:-:S04]  /*4200*/  IMAD.WIDE R16, R9, 0x4, R32 ;  /* 0x0000000409107825 */ /* 0x002fc800078e0220 */
[----:B------:R-:W-:Y:S01]  /*4210*/  FADD R19, -R15, -RZ ;  /* 0x800000ff0f137221 */ /* 0x000fe20000000100 */
[----:B------:R-:W-:Y:S01]  /*4220*/  IMAD.WIDE R8, R9, 0x4, R30 ;  /* 0x0000000409087825 */ /* 0x000fe200078e021e */
[----:B------:R2:W-:Y:S04]  /*4230*/  REDG.E.ADD.F32.FTZ.RN.STRONG.GPU desc[UR12][R16.64], R15 ;  /* 0x0000000f100079a6 */ /* 0x0005e8000c12f30c */
[----:B------:R2:W-:Y:S02]  /*4240*/  REDG.E.ADD.F32.FTZ.RN.STRONG.GPU desc[UR12][R8.64], R19 ;  /* 0x00000013080079a6 */ /* 0x0005e4000c12f30c */
.L_x_46:
[----:B------:R-:W-:Y:S05]  /*4250*/  BSYNC.RECONVERGENT B2 ;  /* 0x0000000000027941 */ /* 0x000fea0003800200 */
.L_x_45:
[----:B------:R-:W-:Y:S01]  /*4260*/  FSETP.GT.AND P0, PT, R10, RZ, PT ;  /* 0x000000ff0a00720b */ /* 0x000fe20003f04000 */
[----:B------:R-:W-:-:S12]  /*4270*/  BSSY.RECONVERGENT B2, `(.L_x_49) ;  /* 0x0000026000027945 */ /* 0x000fd80003800200 */
[----:B------:R-:W-:Y:S05]  /*4280*/  @!P0 BRA `(.L_x_50) ;  /* 0x0000000000908947 */ /* 0x000fea0003800000 */
[----:B0123--:R-:W0:Y:S01]  /*4290*/  LDC.64 R8, c[0x0][0x380] ;  /* 0x0000e000ff087b82 */ /* 0x00fe220000000a00 */
[----:B------:R-:W-:Y:S01]  /*42a0*/  VIADD R0, R3, 0xffffffff ;  /* 0xffffffff03007836 */ /* 0x000fe20000000000 */
[----:B0-----:R-:W-:-:S04]  /*42b0*/  ISETP.GT.AND P0, PT, R5, R8, PT ;  /* 0x000000080500720c */ /* 0x001fc80003f04270 */
[----:B------:R-:W-:-:S04]  /*42c0*/  ISETP.LT.OR P0, PT, R5, 0x1, P0 ;  /* 0x000000010500780c */ /* 0x000fc80000701670 */
[----:B------:R-:W-:-:S13]  /*42d0*/  ISETP.GE.U32.OR P0, PT, R0, R9, P0 ;  /* 0x000000090000720c */ /* 0x000fda0000706470 */
[----:B------:R-:W-:Y:S05]  /*42e0*/  @P0 BRA `(.L_x_50) ;  /* 0x0000000000780947 */ /* 0x000fea0003800000 */
[----:B------:R-:W0:Y:S01]  /*42f0*/  MUFU.RCP R0, R7 ;  /* 0x0000000700007308 */ /* 0x000e220000001000 */
[----:B------:R-:W-:Y:S01]  /*4300*/  BSSY.RECONVERGENT B3, `(.L_x_51) ;  /* 0x000000c000037945 */ /* 0x000fe20003800200 */
[----:B------:R-:W-:-:S06]  /*4310*/  IMAD R2, R3, R8, -R8 ;  /* 0x0000000803027224 */ /* 0x000fcc00078e0a08 */
        /* <DEDUP_REMOVED lines=10> */
.L_x_52:
[----:B------:R-:W-:Y:S05]  /*43c0*/  BSYNC.RECONVERGENT B3 ;  /* 0x0000000000037941 */ /* 0x000fea0003800200 */
.L_x_51:
[----:B------:R-:W0:Y:S01]  /*43d0*/  LDCU UR6, c[0x0][0x3b0] ;  /* 0x00007600ff0677ac */ /* 0x000e220008000800 */
[----:B------:R-:W-:Y:S01]  /*43e0*/  IADD3 R9, P0, PT, R5, R2, RZ ;  /* 0x0000000205097210 */ /* 0x000fe20007f1e0ff */
[----:B------:R-:W1:Y:S03]  /*43f0*/  LDCU.64 UR8, c[0x0][0x388] ;  /* 0x00007100ff0877ac */ /* 0x000e660008000a00 */
[----:B------:R-:W-:Y:S02]  /*4400*/  LEA.HI.X.SX32 R2, R2, RZ, 0x1, P0 ;  /* 0x000000ff02027211 */ /* 0x000fe400000f0eff */
[C---:B------:R-:W-:Y:S01]  /*4410*/  SHF.L.U32 R16, R9.reuse, 0x2, RZ ;  /* 0x0000000209107819 */ /* 0x040fe200000006ff */
[----:B------:R-:W2:Y:S01]  /*4420*/  LDCU.64 UR4, c[0x0][0x390] ;  /* 0x00007200ff0477ac */ /* 0x000ea20008000a00 */
[----:B------:R-:W-:Y:S01]  /*4430*/  SHF.L.U64.HI R2, R9, 0x2, R2 ;  /* 0x0000000209027819 */ /* 0x000fe20000010202 */
[----:B0-----:R-:W-:Y:S01]  /*4440*/  FMUL R0, R0, UR6 ;  /* 0x0000000600007c20 */ /* 0x001fe20008400000 */
[----:B-1----:R-:W-:-:S03]  /*4450*/  IADD3 R8, P0, PT, R16, UR8, RZ ;  /* 0x0000000810087c10 */ /* 0x002fc6000ff1e0ff */
[----:B------:R-:W-:Y:S01]  /*4460*/  FMUL R15, R13, R0 ;  /* 0x000000000d0f7220 */ /* 0x000fe20000400000 */
[----:B--2---:R-:W-:-:S03]  /*4470*/  IADD3 R16, P1, PT, R16, UR4, RZ ;  /* 0x0000000410107c10 */ /* 0x004fc6000ff3e0ff */
[----:B------:R-:W-:Y:S01]  /*4480*/  FADD R19, -R15, -RZ ;  /* 0x800000ff0f137221 */ /* 0x000fe20000000100 */
[C---:B------:R-:W-:Y:S02]  /*4490*/  IADD3.X R9, PT, PT, R2.reuse, UR9, RZ, P0, !PT ;  /* 0x0000000902097c10 */ /* 0x040fe400087fe4ff */
[----:B------:R-:W-:-:S03]  /*44a0*/  IADD3.X R17, PT, PT, R2, UR5, RZ, P1, !PT ;  /* 0x0000000502117c10 */ /* 0x000fc60008ffe4ff */
[----:B------:R4:W-:Y:S04]  /*44b0*/  REDG.E.ADD.F32.FTZ.RN.STRONG.GPU desc[UR12][R8.64+-0x4], R15 ;  /* 0xfffffc0f080079a6 */ /* 0x0009e8000c12f30c */
[----:B------:R4:W-:Y:S02]  /*44c0*/  REDG.E.ADD.F32.FTZ.RN.STRONG.GPU desc[UR12][R16.64+-0x4], R19 ;  /* 0xfffffc13100079a6 */ /* 0x0009e4000c12f30c */
.L_x_50:
[----:B------:R-:W-:Y:S05]  /*44d0*/  BSYNC.RECONVERGENT B2 ;  /* 0x0000000000027941 */ /* 0x000fea0003800200 */
.L_x_49:
[----:B------:R-:W-:Y:S01]  /*44e0*/  FSETP.GT.AND P0, PT, R12, RZ, PT ;  /* 0x000000ff0c00720b */ /* 0x000fe20003f04000 */
[----:B------:R-:W-:-:S12]  /*44f0*/  BSSY.RECONVERGENT B2, `(.L_x_53) ;  /* 0x0000026000027945 */ /* 0x000fd80003800200 */
[----:B------:R-:W-:Y:S05]  /*4500*/  @!P0 BRA `(.L_x_54) ;  /* 0x0000000000908947 */ /* 0x000fea0003800000 */
[----:B01234-:R-:W0:Y:S01]  /*4510*/  LDC.64 R8, c[0x0][0x380] ;  /* 0x0000e000ff087b82 */ /* 0x01fe220000000a00 */
[----:B------:R-:W-:Y:S01]  /*4520*/  VIADD R0, R3, 0x1 ;  /* 0x0000000103007836 */ /* 0x000fe20000000000 */
[----:B0-----:R-:W-:-:S04]  /*4530*/  ISETP.GT.AND P0, PT, R5, R8, PT ;  /* 0x000000080500720c */ /* 0x001fc80003f04270 */
[----:B------:R-:W-:-:S04]  /*4540*/  ISETP.LT.OR P0, PT, R5, 0x1, P0 ;  /* 0x000000010500780c */ /* 0x000fc80000701670 */
[----:B------:R-:W-:-:S13]  /*4550*/  ISETP.GE.U32.OR P0, PT, R0, R9, P0 ;  /* 0x000000090000720c */ /* 0x000fda0000706470 */
[----:B------:R-:W-:Y:S05]  /*4560*/  @P0 BRA `(.L_x_54) ;  /* 0x0000000000780947 */ /* 0x000fea0003800000 */
[----:B------:R-:W0:Y:S01]  /*4570*/  MUFU.RCP R0, R7 ;  /* 0x0000000700007308 */ /* 0x000e220000001000 */
[----:B------:R-:W-:Y:S01]  /*4580*/  BSSY.RECONVERGENT B3, `(.L_x_55) ;  /* 0x000000c000037945 */ /* 0x000fe20003800200 */
[----:B------:R-:W-:-:S06]  /*4590*/  IMAD R2, R3, R8, R8 ;  /* 0x0000000803027224 */ /* 0x000fcc00078e0208 */
        /* <DEDUP_REMOVED lines=10> */
.L_x_56:
[----:B------:R-:W-:Y:S05]  /*4640*/  BSYNC.RECONVERGENT B3 ;  /* 0x0000000000037941 */ /* 0x000fea0003800200 */
.L_x_55:
        /* <DEDUP_REMOVED lines=16> */
.L_x_54:
[----:B------:R-:W-:Y:S05]  /*4750*/  BSYNC.RECONVERGENT B2 ;  /* 0x0000000000027941 */ /* 0x000fea0003800200 */
.L_x_53:
[----:B------:R-:W-:Y:S01]  /*4760*/  FSETP.GT.AND P0, PT, R14, RZ, PT ;  /* 0x000000ff0e00720b */ /* 0x000fe20003f04000 */
[----:B------:R-:W-:-:S12]  /*4770*/  BSSY.RECONVERGENT B2, `(.L_x_57) ;  /* 0x0000028000027945 */ /* 0x000fd80003800200 */
[----:B------:R-:W-:Y:S05]  /*4780*/  @!P0 BRA `(.L_x_58) ;  /* 0x0000000000988947 */ /* 0x000fea0003800000 */
[----:B0-234-:R-:W0:Y:S01]  /*4790*/  LDC.64 R16, c[0x0][0x380] ;  /* 0x0000e000ff107b82 */ /* 0x01de220000000a00 */
[----:B-1----:R-:W-:Y:S02]  /*47a0*/  VIADD R9, R5, 0x1 ;  /* 0x0000000105097836 */ /* 0x002fe40000000000 */
[----:B------:R-:W-:-:S03]  /*47b0*/  VIADD R0, R3, 0xffffffff ;  /* 0xffffffff03007836 */ /* 0x000fc60000000000 */
[----:B0-----:R-:W-:-:S04]  /*47c0*/  ISETP.GE.AND P0, PT, R9, R16, PT ;  /* 0x000000100900720c */ /* 0x001fc80003f06270 */
[----:B------:R-:W-:-:S04]  /*47d0*/  ISETP.LT.OR P0, PT, R5, -0x1, P0 ;  /* 0xffffffff0500780c */ /* 0x000fc80000701670 */
        /* <DEDUP_REMOVED lines=12> */
[----:B------:R-:W-:Y:S02]  /*48a0*/  MOV R4, R14 ;  /* 0x0000000e00047202 */ /* 0x000fe40000000f00 */
[----:B------:R-:W-:-:S07]  /*48b0*/  MOV R18, 0x48d0 ;  /* 0x000048d000127802 */ /* 0x000fce0000000f00 */
[----:B------:R-:W-:Y:S05]  /*48c0*/  CALL.REL.NOINC `($__internal_0_$__cuda_sm3x_div_rn_noftz_f32_slowpath) ;  /* 0x0000000400007944 */ /* 0x000fea0003c00000 */
.L_x_60:
[----:B------:R-:W-:Y:S05]  /*48d0*/  BSYNC.RECONVERGENT B3 ;  /* 0x0000000000037941 */ /* 0x000fea0003800200 */
.L_x_59:
[----:B------:R-:W0:Y:S01]  /*48e0*/  LDCU UR4, c[0x0][0x3b0] ;  /* 0x00007600ff0477ac */ /* 0x000e220008000800 */
[----:B------:R-:W-:Y:S02]  /*48f0*/  IADD3 R4, P0, PT, R5, R2, RZ ;  /* 0x0000000205047210 */ /* 0x000fe40007f1e0ff */
[----:B------:R-:W-:Y:S01]  /*4900*/  SHF.R.S32.HI R9, RZ, 0x1f, R5 ;  /* 0x0000001fff097819 */ /* 0x000fe20000011405 */
[----:B------:R-:W1:Y:S02]  /*4910*/  LDCU.64 UR6, c[0x0][0x388] ;  /* 0x00007100ff0677ac */ /* 0x000e640008000a00 */
[----:B------:R-:W-:Y:S01]  /*4920*/  IMAD.SHL.U32 R14, R4, 0x4, RZ ;  /* 0x00000004040e7824 */ /* 0x000fe200078e00ff */
[----:B------:R-:W-:Y:S01]  /*4930*/  LEA.HI.X.SX32 R9, R2, R9, 0x1, P0 ;  /* 0x0000000902097211 */ /* 0x000fe200000f0eff */
[----:B------:R-:W2:Y:S03]  /*4940*/  LDCU.64 UR8, c[0x0][0x390] ;  /* 0x00007200ff0877ac */ /* 0x000ea60008000a00 */
        /* <DEDUP_REMOVED lines=10> */
.L_x_58:
[----:B------:R-:W-:Y:S05]  /*49f0*/  BSYNC.RECONVERGENT B2 ;  /* 0x0000000000027941 */ /* 0x000fea0003800200 */
.L_x_57:
[----:B------:R-:W-:Y:S01]  /*4a00*/  FSETP.GT.AND P0, PT, R36, RZ, PT ;  /* 0x000000ff2400720b */ /* 0x000fe20003f04000 */
[----:B------:R-:W-:-:S12]  /*4a10*/  BSSY.RECONVERGENT B2, `(.L_x_61) ;  /* 0x0000028000027945 */ /* 0x000fd80003800200 */
[----:B------:R-:W-:Y:S05]  /*4a20*/  @!P0 BRA `(.L_x_62) ;  /* 0x0000000000988947 */ /* 0x000fea0003800000 */
[----:B01234-:R-:W0:Y:S01]  /*4a30*/  LDC.64 R14, c[0x0][0x380] ;  /* 0x0000e000ff0e7b82 */ /* 0x01fe220000000a00 */
[----:B------:R-:W-:Y:S01]  /*4a40*/  VIADD R9, R5, 0x1 ;  /* 0x0000000105097836 */ /* 0x000fe20000000000 */
[----:B------:R-:W-:-:S04]  /*4a50*/  IADD3 R0, PT, PT, R3, 0x1, RZ ;  /* 0x0000000103007810 */ /* 0x000fc80007ffe0ff */
[----:B0-----:R-:W-:-:S04]  /*4a60*/  ISETP.GE.AND P0, PT, R9, R14, PT ;  /* 0x0000000e0900720c */ /* 0x001fc80003f06270 */
[----:B------:R-:W-:-:S04]  /*4a70*/  ISETP.LT.OR P0, PT, R5, -0x1, P0 ;  /* 0xffffffff0500780c */ /* 0x000fc80000701670 */
        /* <DEDUP_REMOVED lines=15> */
.L_x_64:
[----:B------:R-:W-:Y:S05]  /*4b70*/  BSYNC.RECONVERGENT B3 ;  /* 0x0000000000037941 */ /* 0x000fea0003800200 */
.L_x_63:
[----:B------:R-:W0:Y:S01]  /*4b80*/  LDCU UR4, c[0x0][0x3b0] ;  /* 0x00007600ff0477ac */ /* 0x000e220008000800 */
[----:B------:R-:W-:Y:S02]  /*4b90*/  SHF.R.S32.HI R4, RZ, 0x1f, R2 ;  /* 0x0000001fff047819 */ /* 0x000fe40000011402 */
[C---:B------:R-:W-:Y:S01]  /*4ba0*/  IADD3 R2, P0, PT, R5.reuse, R2, RZ ;  /* 0x0000000205027210 */ /* 0x040fe20007f1e0ff */
[----:B------:R-:W1:Y:S03]  /*4bb0*/  LDCU.64 UR6, c[0x0][0x388] ;  /* 0x00007100ff0677ac */ /* 0x000e660008000a00 */
[----:B------:R-:W-:Y:S01]  /*4bc0*/  LEA.HI.X.SX32 R5, R5, R4, 0x1, P0 ;  /* 0x0000000405057211 */ /* 0x000fe200000f0eff */
[----:B------:R-:W2:Y:S01]  /*4bd0*/  LDCU.64 UR8, c[0x0][0x390] ;  /* 0x00007200ff0877ac */ /* 0x000ea20008000a00 */
[C---:B------:R-:W-:Y:S02]  /*4be0*/  IMAD.SHL.U32 R4, R2.reuse, 0x4, RZ ;  /* 0x0000000402047824 */ /* 0x040fe400078e00ff */
[----:B------:R-:W-:Y:S01]  /*4bf0*/  SHF.L.U64.HI R5, R2, 0x2, R5 ;  /* 0x0000000202057819 */ /* 0x000fe20000010205 */
[----:B0-----:R-:W-:-:S02]  /*4c00*/  FMUL R0, R0, UR4 ;  /* 0x0000000400007c20 */ /* 0x001fc40008400000 */
[C---:B-1----:R-:W-:Y:S02]  /*4c10*/  IADD3 R2, P0, PT, R4.reuse, UR6, RZ ;  /* 0x0000000604027c10 */ /* 0x042fe4000ff1e0ff */
[----:B------:R-:W-:Y:S01]  /*4c20*/  FMUL R7, R13, R0 ;  /* 0x000000000d077220 */ /* 0x000fe20000400000 */
[----:B--2---:R-:W-:-:S03]  /*4c30*/  IADD3 R4, P1, PT, R4, UR8, RZ ;  /* 0x0000000804047c10 */ /* 0x004fc6000ff3e0ff */
[----:B------:R-:W-:Y:S01]  /*4c40*/  FADD R9, -R7, -RZ ;  /* 0x800000ff07097221 */ /* 0x000fe20000000100 */
[C---:B------:R-:W-:Y:S02]  /*4c50*/  IADD3.X R3, PT, PT, R5.reuse, UR7, RZ, P0, !PT ;  /* 0x0000000705037c10 */ /* 0x040fe400087fe4ff */
[----:B------:R-:W-:-:S03]  /*4c60*/  IADD3.X R5, PT, PT, R5, UR9, RZ, P1, !PT ;  /* 0x0000000905057c10 */ /* 0x000fc60008ffe4ff */
[----:B------:R0:W-:Y:S04]  /*4c70*/  REDG.E.ADD.F32.FTZ.RN.STRONG.GPU desc[UR12][R2.64+0x4], R7 ;  /* 0x00000407020079a6 */ /* 0x0001e8000c12f30c */
[----:B------:R0:W-:Y:S02]  /*4c80*/  REDG.E.ADD.F32.FTZ.RN.STRONG.GPU desc[UR12][R4.64+0x4], R9 ;  /* 0x00000409040079a6 */ /* 0x0001e4000c12f30c */
.L_x_62:
[----:B------:R-:W-:Y:S05]  /*4c90*/  BSYNC.RECONVERGENT B2 ;  /* 0x0000000000027941 */ /* 0x000fea0003800200 */
.L_x_61:
[----:B------:R-:W-:Y:S04]  /*4ca0*/  STG.E desc[UR12][R32.64], R11 ;  /* 0x0000000b20007986 */ /* 0x000fe8000c10190c */
[----:B------:R-:W-:Y:S01]  /*4cb0*/  STG.E desc[UR12][R30.64], R13 ;  /* 0x0000000d1e007986 */ /* 0x000fe2000c10190c */
[----:B------:R-:W-:Y:S05]  /*4cc0*/  EXIT ;  /* 0x000000000000794d */ /* 0x000fea0003800000 */
        .weak           $__internal_0_$__cuda_sm3x_div_rn_noftz_f32_slowpath
        .type           $__internal_0_$__cuda_sm3x_div_rn_noftz_f32_slowpath,@function
        .size           $__internal_0_$__cuda_sm3x_div_rn_noftz_f32_slowpath,(.L_x_77 - $__internal_0_$__cuda_sm3x_div_rn_noftz_f32_slowpath)
$__internal_0_$__cuda_sm3x_div_rn_noftz_f32_slowpath:
[--C-:B------:R-:W-:Y:S01]  /*4cd0*/  SHF.R.U32.HI R9, RZ, 0x17, R7.reuse ;  /* 0x00000017ff097819 */ /* 0x100fe20000011607 */
[----:B------:R-:W-:Y:S01]  /*4ce0*/  BSSY.RECONVERGENT B0, `(.L_x_65) ;  /* 0x0000063000007945 */ /* 0x000fe20003800200 */
[----:B------:R-:W-:Y:S01]  /*4cf0*/  SHF.R.U32.HI R0, RZ, 0x17, R4 ;  /* 0x00000017ff007819 */ /* 0x000fe20000011604 */
[----:B------:R-:W-:Y:S01]  /*4d00*/  IMAD.MOV.U32 R17, RZ, RZ, R7 ;  /* 0x000000ffff117224 */ /* 0x000fe200078e0007 */
[----:B------:R-:W-:Y:S02]  /*4d10*/  LOP3.LUT R9, R9, 0xff, RZ, 0xc0, !PT ;  /* 0x000000ff09097812 */ /* 0x000fe400078ec0ff */
[----:B------:R-:W-:Y:S02]  /*4d20*/  LOP3.LUT R20, R0, 0xff, RZ, 0xc0, !PT ;  /* 0x000000ff00147812 */ /* 0x000fe400078ec0ff */
[----:B------:R-:W-:-:S03]  /*4d30*/  IADD3 R19, PT, PT, R9, -0x1, RZ ;  /* 0xffffffff09137810 */ /* 0x000fc60007ffe0ff */
[----:B------:R-:W-:Y:S01]  /*4d40*/  VIADD R0, R20, 0xffffffff ;  /* 0xffffffff14007836 */ /* 0x000fe20000000000 */
[----:B------:R-:W-:-:S04]  /*4d50*/  ISETP.GT.U32.AND P0, PT, R19, 0xfd, PT ;  /* 0x000000fd1300780c */ /* 0x000fc80003f04070 */
[----:B------:R-:W-:-:S13]  /*4d60*/  ISETP.GT.U32.OR P0, PT, R0, 0xfd, P0 ;  /* 0x000000fd0000780c */ /* 0x000fda0000704470 */
[----:B------:R-:W-:Y:S01]  /*4d70*/  @!P0 MOV R15, RZ ;  /* 0x000000ff000f8202 */ /* 0x000fe20000000f00 */
[----:B------:R-:W-:Y:S06]  /*4d80*/  @!P0 BRA `(.L_x_66) ;  /* 0x00000000005c8947 */ /* 0x000fec0003800000 */
[----:B------:R-:W-:Y:S02]  /*4d90*/  FSETP.GTU.FTZ.AND P0, PT, |R4|, +INF , PT ;  /* 0x7f8000000400780b */ /* 0x000fe40003f1c200 */
[----:B------:R-:W-:-:S04]  /*4da0*/  FSETP.GTU.FTZ.AND P1, PT, |R7|, +INF , PT ;  /* 0x7f8000000700780b */ /* 0x000fc80003f3c200 */
[----:B------:R-:W-:-:S13]  /*4db0*/  PLOP3.LUT P0, PT, P0, P1, PT, 0xf8, 0x8f ;  /* 0x00000000008f781c */ /* 0x000fda0000703f70 */
[----:B------:R-:W-:Y:S05]  /*4dc0*/  @P0 BRA `(.L_x_67) ;  /* 0x00000004004c0947 */ /* 0x000fea0003800000 */
[----:B------:R-:W-:-:S13]  /*4dd0*/  LOP3.LUT P0, RZ, R17, 0x7fffffff, R4, 0xc8, !PT ;  /* 0x7fffffff11ff7812 */ /* 0x000fda000780c804 */
[----:B------:R-:W-:Y:S05]  /*4de0*/  @!P0 BRA `(.L_x_68) ;  /* 0x00000004003c8947 */ /* 0x000fea0003800000 */
[C---:B------:R-:W-:Y:S02]  /*4df0*/  FSETP.NEU.FTZ.AND P0, PT, |R4|.reuse, +INF , PT ;  /* 0x7f8000000400780b */ /* 0x040fe40003f1d200 */
[----:B------:R-:W-:Y:S02]  /*4e00*/  FSETP.NEU.FTZ.AND P2, PT, |R7|, +INF , PT ;  /* 0x7f8000000700780b */ /* 0x000fe40003f5d200 */
[----:B------:R-:W-:-:S11]  /*4e10*/  FSETP.NEU.FTZ.AND P1, PT, |R4|, +INF , PT ;  /* 0x7f8000000400780b */ /* 0x000fd60003f3d200 */
[----:B------:R-:W-:Y:S05]  /*4e20*/  @!P2 BRA !P0, `(.L_x_68) ;  /* 0x00000004002ca947 */ /* 0x000fea0004000000 */
[----:B------:R-:W-:-:S04]  /*4e30*/  LOP3.LUT P0, RZ, R4, 0x7fffffff, RZ, 0xc0, !PT ;  /* 0x7fffffff04ff7812 */ /* 0x000fc8000780c0ff */
[----:B------:R-:W-:-:S13]  /*4e40*/  PLOP3.LUT P0, PT, P2, P0, PT, 0x2f, 0xf2 ;  /* 0x0000000000f2781c */ /* 0x000fda0001700577 */
[----:B------:R-:W-:Y:S05]  /*4e50*/  @P0 BRA `(.L_x_69) ;  /* 0x0000000400180947 */ /* 0x000fea0003800000 */
[----:B------:R-:W-:-:S04]  /*4e60*/  LOP3.LUT P0, RZ, R17, 0x7fffffff, RZ, 0xc0, !PT ;  /* 0x7fffffff11ff7812 */ /* 0x000fc8000780c0ff */
[----:B------:R-:W-:-:S13]  /*4e70*/  PLOP3.LUT P0, PT, P1, P0, PT, 0x2f, 0xf2 ;  /* 0x0000000000f2781c */ /* 0x000fda0000f00577 */
[----:B------:R-:W-:Y:S05]  /*4e80*/  @P0 BRA `(.L_x_70) ;  /* 0x0000000400000947 */ /* 0x000fea0003800000 */
[----:B------:R-:W-:Y:S02]  /*4e90*/  ISETP.GE.AND P0, PT, R0, RZ, PT ;  /* 0x000000ff0000720c */ /* 0x000fe40003f06270 */
[----:B------:R-:W-:-:S11]  /*4ea0*/  ISETP.GE.AND P1, PT, R19, RZ, PT ;  /* 0x000000ff1300720c */ /* 0x000fd60003f26270 */
[----:B------:R-:W-:Y:S02]  /*4eb0*/  @P0 IMAD.MOV.U32 R15, RZ, RZ, RZ ;  /* 0x000000ffff0f0224 */ /* 0x000fe400078e00ff */
[----:B------:R-:W-:Y:S01]  /*4ec0*/  @!P0 FFMA R4, R4, 1.84467440737095516160e+19, RZ ;  /* 0x5f80000004048823 */ /* 0x000fe200000000ff */
[----:B------:R-:W-:Y:S02]  /*4ed0*/  @!P0 IMAD.MOV.U32 R15, RZ, RZ, -0x40 ;  /* 0xffffffc0ff0f8424 */ /* 0x000fe400078e00ff */
[----:B------:R-:W-:-:S03]  /*4ee0*/  @!P1 FFMA R17, R7, 1.84467440737095516160e+19, RZ ;  /* 0x5f80000007119823 */ /* 0x000fc600000000ff */
[----:B------:R-:W-:-:S07]  /*4ef0*/  @!P1 IADD3 R15, PT, PT, R15, 0x40, RZ ;  /* 0x000000400f0f9810 */ /* 0x000fce0007ffe0ff */
.L_x_66:
[----:B------:R-:W-:Y:S01]  /*4f00*/  LEA R0, R9, 0xc0800000, 0x17 ;  /* 0xc080000009007811 */ /* 0x000fe200078eb8ff */
[----:B------:R-:W-:Y:S01]  /*4f10*/  VIADD R20, R20, 0xffffff81 ;  /* 0xffffff8114147836 */ /* 0x000fe20000000000 */
[----:B------:R-:W-:Y:S03]  /*4f20*/  BSSY.RECONVERGENT B1, `(.L_x_71) ;  /* 0x0000035000017945 */ /* 0x000fe60003800200 */
[----:B------:R-:W-:Y:S02]  /*4f30*/  IMAD.IADD R21, R17, 0x1, -R0 ;  /* 0x0000000111157824 */ /* 0x000fe400078e0a00 */
[C---:B------:R-:W-:Y:S01]  /*4f40*/  IMAD R0, R20.reuse, -0x800000, R4 ;  /* 0xff80000014007824 */ /* 0x040fe200078e0204 */
[----:B------:R-:W-:Y:S01]  /*4f50*/  IADD3 R20, PT, PT, R20, 0x7f, -R9 ;  /* 0x0000007f14147810 */ /* 0x000fe20007ffe809 */
[----:B------:R-:W0:Y:S01]  /*4f60*/  MUFU.RCP R17, R21 ;  /* 0x0000001500117308 */ /* 0x000e220000001000 */
[----:B------:R-:W-:-:S02]  /*4f70*/  FADD.FTZ R19, -R21, -RZ ;  /* 0x800000ff15137221 */ /* 0x000fc40000010100 */
[----:B------:R-:W-:Y:S02]  /*4f80*/  IADD3 R20, PT, PT, R20, R15, RZ ;  /* 0x0000000f14147210 */ /* 0x000fe40007ffe0ff */
[----:B0-----:R-:W-:-:S04]  /*4f90*/  FFMA R22, R17, R19, 1 ;  /* 0x3f80000011167423 */ /* 0x001fc80000000013 */
[----:B------:R-:W-:-:S04]  /*4fa0*/  FFMA R17, R17, R22, R17 ;  /* 0x0000001611117223 */ /* 0x000fc80000000011 */
[----:B------:R-:W-:-:S04]  /*4fb0*/  FFMA R4, R0, R17, RZ ;  /* 0x0000001100047223 */ /* 0x000fc800000000ff */
[----:B------:R-:W-:-:S04]  /*4fc0*/  FFMA R22, R19, R4, R0 ;  /* 0x0000000413167223 */ /* 0x000fc80000000000 */
[----:B------:R-:W-:-:S04]  /*4fd0*/  FFMA R4, R17, R22, R4 ;  /* 0x0000001611047223 */ /* 0x000fc80000000004 */
[----:B------:R-:W-:-:S04]  /*4fe0*/  FFMA R19, R19, R4, R0 ;  /* 0x0000000413137223 */ /* 0x000fc80000000000 */
[----:B------:R-:W-:-:S05]  /*4ff0*/  FFMA R0, R17, R19, R4 ;  /* 0x0000001311007223 */ /* 0x000fca0000000004 */
[----:B------:R-:W-:-:S04]  /*5000*/  SHF.R.U32.HI R9, RZ, 0x17, R0 ;  /* 0x00000017ff097819 */ /* 0x000fc80000011600 */
[----:B------:R-:W-:-:S05]  /*5010*/  LOP3.LUT R9, R9, 0xff, RZ, 0xc0, !PT ;  /* 0x000000ff09097812 */ /* 0x000fca00078ec0ff */
[----:B------:R-:W-:-:S04]  /*5020*/  IMAD.IADD R21, R9, 0x1, R20 ;  /* 0x0000000109157824 */ /* 0x000fc800078e0214 */
[----:B------:R-:W-:-:S05]  /*5030*/  VIADD R9, R21, 0xffffffff ;  /* 0xffffffff15097836 */ /* 0x000fca0000000000 */
[----:B------:R-:W-:-:S13]  /*5040*/  ISETP.GE.U32.AND P0, PT, R9, 0xfe, PT ;  /* 0x000000fe0900780c */ /* 0x000fda0003f06070 */
[----:B------:R-:W-:Y:S05]  /*5050*/  @!P0 BRA `(.L_x_72) ;  /* 0x0000000000808947 */ /* 0x000fea0003800000 */
[----:B------:R-:W-:-:S13]  /*5060*/  ISETP.GT.AND P0, PT, R21, 0xfe, PT ;  /* 0x000000fe1500780c */ /* 0x000fda0003f04270 */
[----:B------:R-:W-:Y:S05]  /*5070*/  @P0 BRA `(.L_x_73) ;  /* 0x00000000006c0947 */ /* 0x000fea0003800000 */
[----:B------:R-:W-:-:S13]  /*5080*/  ISETP.GE.AND P0, PT, R21, 0x1, PT ;  /* 0x000000011500780c */ /* 0x000fda0003f06270 */
[----:B------:R-:W-:Y:S05]  /*5090*/  @P0 BRA `(.L_x_74) ;  /* 0x0000000000740947 */ /* 0x000fea0003800000 */
[----:B------:R-:W-:Y:S02]  /*50a0*/  ISETP.GE.AND P0, PT, R21, -0x18, PT ;  /* 0xffffffe81500780c */ /* 0x000fe40003f06270 */
[----:B------:R-:W-:-:S11]  /*50b0*/  LOP3.LUT R0, R0, 0x80000000, RZ, 0xc0, !PT ;  /* 0x8000000000007812 */ /* 0x000fd600078ec0ff */
[----:B------:R-:W-:Y:S05]  /*50c0*/  @!P0 BRA `(.L_x_74) ;  /* 0x0000000000688947 */ /* 0x000fea0003800000 */
[-CC-:B------:R-:W-:Y:S01]  /*50d0*/  FFMA.RZ R9, R17, R19.reuse, R4.reuse ;  /* 0x0000001311097223 */ /* 0x180fe2000000c004 */
[C---:B------:R-:W-:Y:S02]  /*50e0*/  IADD3 R20, PT, PT, R21.reuse, 0x20, RZ ;  /* 0x0000002015147810 */ /* 0x040fe40007ffe0ff */
[----:B------:R-:W-:Y:S02]  /*50f0*/  ISETP.NE.AND P2, PT, R21, RZ, PT ;  /* 0x000000ff1500720c */ /* 0x000fe40003f45270 */
[----:B------:R-:W-:Y:S01]  /*5100*/  LOP3.LUT R15, R9, 0x7fffff, RZ, 0xc0, !PT ;  /* 0x007fffff090f7812 */ /* 0x000fe200078ec0ff */
[CCC-:B------:R-:W-:Y:S01]  /*5110*/  FFMA.RP R9, R17.reuse, R19.reuse, R4.reuse ;  /* 0x0000001311097223 */ /* 0x1c0fe20000008004 */
[----:B------:R-:W-:Y:S01]  /*5120*/  FFMA.RM R4, R17, R19, R4 ;  /* 0x0000001311047223 */ /* 0x000fe20000004004 */
[----:B------:R-:W-:Y:S01]  /*5130*/  IMAD.MOV R17, RZ, RZ, -R21 ;  /* 0x000000ffff117224 */ /* 0x000fe200078e0a15 */
[----:B------:R-:W-:Y:S02]  /*5140*/  LOP3.LUT R15, R15, 0x800000, RZ, 0xfc, !PT ;  /* 0x008000000f0f7812 */ /* 0x000fe400078efcff */
[----:B------:R-:W-:-:S02]  /*5150*/  ISETP.NE.AND P1, PT, R21, RZ, PT ;  /* 0x000000ff1500720c */ /* 0x000fc40003f25270 */
[----:B------:R-:W-:Y:S02]  /*5160*/  SHF.L.U32 R20, R15, R20, RZ ;  /* 0x000000140f147219 */ /* 0x000fe400000006ff */
[----:B------:R-:W-:Y:S02]  /*5170*/  FSETP.NEU.FTZ.AND P0, PT, R9, R4, PT ;  /* 0x000000040900720b */ /* 0x000fe40003f1d000 */
[----:B------:R-:W-:Y:S02]  /*5180*/  SEL R4, R17, RZ, P2 ;  /* 0x000000ff11047207 */ /* 0x000fe40001000000 */
[----:B------:R-:W-:Y:S02]  /*5190*/  ISETP.NE.AND P1, PT, R20, RZ, P1 ;  /* 0x000000ff1400720c */ /* 0x000fe40000f25270 */
[----:B------:R-:W-:Y:S02]  /*51a0*/  SHF.R.U32.HI R4, RZ, R4, R15 ;  /* 0x00000004ff047219 */ /* 0x000fe4000001160f */
[----:B------:R-:W-:-:S02]  /*51b0*/  PLOP3.LUT P0, PT, P0, P1, PT, 0xf8, 0x8f ;  /* 0x00000000008f781c */ /* 0x000fc40000703f70 */
[----:B------:R-:W-:Y:S02]  /*51c0*/  SHF.R.U32.HI R20, RZ, 0x1, R4 ;  /* 0x00000001ff147819 */ /* 0x000fe40000011604 */
[----:B------:R-:W-:-:S04]  /*51d0*/  SEL R9, RZ, 0x1, !P0 ;  /* 0x00000001ff097807 */ /* 0x000fc80004000000 */
[----:B------:R-:W-:-:S04]  /*51e0*/  LOP3.LUT R9, R9, 0x1, R20, 0xf8, !PT ;  /* 0x0000000109097812 */ /* 0x000fc800078ef814 */
[----:B------:R-:W-:-:S05]  /*51f0*/  LOP3.LUT R9, R9, R4, RZ, 0xc0, !PT ;  /* 0x0000000409097212 */ /* 0x000fca00078ec0ff */
[----:B------:R-:W-:-:S05]  /*5200*/  IMAD.IADD R9, R20, 0x1, R9 ;  /* 0x0000000114097824 */ /* 0x000fca00078e0209 */
[----:B------:R-:W-:Y:S01]  /*5210*/  LOP3.LUT R0, R9, R0, RZ, 0xfc, !PT ;  /* 0x0000000009007212 */ /* 0x000fe200078efcff */
[----:B------:R-:W-:Y:S06]  /*5220*/  BRA `(.L_x_74) ;  /* 0x0000000000107947 */ /* 0x000fec0003800000 */
.L_x_73:
[----:B------:R-:W-:-:S04]  /*5230*/  LOP3.LUT R0, R0, 0x80000000, RZ, 0xc0, !PT ;  /* 0x8000000000007812 */ /* 0x000fc800078ec0ff */
[----:B------:R-:W-:Y:S01]  /*5240*/  LOP3.LUT R0, R0, 0x7f800000, RZ, 0xfc, !PT ;  /* 0x7f80000000007812 */ /* 0x000fe200078efcff */
[----:B------:R-:W-:Y:S06]  /*5250*/  BRA `(.L_x_74) ;  /* 0x0000000000047947 */ /* 0x000fec0003800000 */
.L_x_72:
[----:B------:R-:W-:-:S07]  /*5260*/  LEA R0, R20, R0, 0x17 ;  /* 0x0000000014007211 */ /* 0x000fce00078eb8ff */
.L_x_74:
[----:B------:R-:W-:Y:S05]  /*5270*/  BSYNC.RECONVERGENT B1 ;  /* 0x0000000000017941 */ /* 0x000fea0003800200 */
.L_x_71:
[----:B------:R-:W-:Y:S05]  /*5280*/  BRA `(.L_x_75) ;  /* 0x0000000000207947 */ /* 0x000fea0003800000 */
.L_x_70:
[----:B------:R-:W-:-:S04]  /*5290*/  LOP3.LUT R0, R17, 0x80000000, R4, 0x48, !PT ;  /* 0x8000000011007812 */ /* 0x000fc800078e4804 */
[----:B------:R-:W-:Y:S01]  /*52a0*/  LOP3.LUT R0, R0, 0x7f800000, RZ, 0xfc, !PT ;  /* 0x7f80000000007812 */ /* 0x000fe200078efcff */
[----:B------:R-:W-:Y:S06]  /*52b0*/  BRA `(.L_x_75) ;  /* 0x0000000000147947 */ /* 0x000fec0003800000 */
.L_x_69:
[----:B------:R-:W-:Y:S01]  /*52c0*/  LOP3.LUT R0, R17, 0x80000000, R4, 0x48, !PT ;  /* 0x8000000011007812 */ /* 0x000fe200078e4804 */
[----:B------:R-:W-:Y:S06]  /*52d0*/  BRA `(.L_x_75) ;  /* 0x00000000000c7947 */ /* 0x000fec0003800000 */
.L_x_68:
[----:B------:R-:W0:Y:S01]  /*52e0*/  MUFU.RSQ R0, -QNAN ;  /* 0xffc0000000007908 */ /* 0x000e220000001400 */
[----:B------:R-:W-:Y:S05]  /*52f0*/  BRA `(.L_x_75) ;  /* 0x0000000000047947 */ /* 0x000fea0003800000 */
.L_x_67:
[----:B------:R-:W-:-:S07]  /*5300*/  FADD.FTZ R0, R4, R7 ;  /* 0x0000000704007221 */ /* 0x000fce0000010000 */
.L_x_75:
[----:B------:R-:W-:Y:S05]  /*5310*/  BSYNC.RECONVERGENT B0 ;  /* 0x0000000000007941 */ /* 0x000fea0003800200 */
.L_x_65:
[----:B------:R-:W-:-:S04]  /*5320*/  IMAD.MOV.U32 R19, RZ, RZ, 0x0 ;  /* 0x00000000ff137424 */ /* 0x000fc800078e00ff */
[----:B0-----:R-:W-:Y:S05]  /*5330*/  RET.REL.NODEC R18 `(_Z12simple_erodeiiPfS_P17curandStateXORWOWbffff) ;  /* 0xffffffac12307950 */ /* 0x001fea0003c3ffff */
.L_x_76:
[----:B------:R-:W-:-:S00]  /*5340*/  BRA `(.L_x_76) ;  /* 0xfffffffc00fc7947 */ /* 0x000fc0000383ffff */
[----:B------:R-:W-:-:S00]  /*5350*/  NOP ;  /* 0x0000000000007918 */ /* 0x000fc00000000000 */
        /* <DEDUP_REMOVED lines=10> */
.L_x_77:


//--------------------- .nv.global.init           --------------------------
	.section	.nv.global.init,"aw",@progbits
	.align	4
.nv.global.init:
	.type		mrg32k3aM1SubSeq,@object
	.size		mrg32k3aM1SubSeq,(mrg32k3aM2SubSeq - mrg32k3aM1SubSeq)
mrg32k3aM1SubSeq:
        /*0000*/ 	.byte	0x0b, 0xcc, 0xee, 0x04, 0x73, 0x29, 0x8b, 0x6f, 0xf6, 0x53, 0x03, 0xf6, 0x23, 0xf6, 0xea, 0xda
        /* <DEDUP_REMOVED lines=125> */
	.type		mrg32k3aM2SubSeq,@object
	.size		mrg32k3aM2SubSeq,(mrg32k3aM1 - mrg32k3aM2SubSeq)
mrg32k3aM2SubSeq:
        /* <DEDUP_REMOVED lines=126> */
	.type		mrg32k3aM1,@object
	.size		mrg32k3aM1,(mrg32k3aM1Seq - mrg32k3aM1)
mrg32k3aM1:
        /* <DEDUP_REMOVED lines=144> */
	.type		mrg32k3aM1Seq,@object
	.size		mrg32k3aM1Seq,(mrg32k3aM2 - mrg32k3aM1Seq)
mrg32k3aM1Seq:
        /* <DEDUP_REMOVED lines=144> */
	.type		mrg32k3aM2,@object
	.size		mrg32k3aM2,(mrg32k3aM2Seq - mrg32k3aM2)
mrg32k3aM2:
        /* <DEDUP_REMOVED lines=144> */
	.type		mrg32k3aM2Seq,@object
	.size		mrg32k3aM2Seq,(precalc_xorwow_matrix - mrg32k3aM2Seq)
mrg32k3aM2Seq:
        /* <DEDUP_REMOVED lines=144> */
	.type		precalc_xorwow_matrix,@object
	.size		precalc_xorwow_matrix,(precalc_xorwow_offset_matrix - precalc_xorwow_matrix)
precalc_xorwow_matrix:
        /* <DEDUP_REMOVED lines=6400> */
	.type		precalc_xorwow_offset_matrix,@object
	.size		precalc_xorwow_offset_matrix,(.L_1 - precalc_xorwow_offset_matrix)
precalc_xorwow_offset_matrix:
        /* <DEDUP_REMOVED lines=6400> */
.L_1:


//--------------------- .nv.shared.reserved.0     --------------------------
	.section	.nv.shared.reserved.0,"aw",@nobits
	.weak		__nv_reservedSMEM_offset_0_alias
	.size		__nv_reservedSMEM_offset_0_alias, 0, 64
	.other		__nv_reservedSMEM_offset_0_alias,@"STO_CUDA_RESERVED_SHARED STV_DEFAULT"
__nv_reservedSMEM_offset_0_alias:
	.zero		0
	.zero		64


//--------------------- .nv.constant0._Z12simple_erodeiiPfS_P17curandStateXORWOWbffff --------------------------
	.section	.nv.constant0._Z12simple_erodeiiPfS_P17curandStateXORWOWbffff,"a",@progbits
	.sectionflags	@""
	.align	4
.nv.constant0._Z12simple_erodeiiPfS_P17curandStateXORWOWbffff:
	.zero		948


//--------------------- SYMBOLS --------------------------

	.type		.nv.reservedSmem.offset0,@object
	.size		.nv.reservedSmem.offset0,0x4
